	.target	sm_100a

	.elftype	@"ET_EXEC"


//--------------------- .note.nv.tkinfo           --------------------------
	.section	.note.nv.tkinfo,"",@"SHT_NOTE"
	.sectionflags	@"SHF_NOTE_NV_TKINFO"
	.tkinfo
        /*0018*/ 	.word	0x00000080
        /*0030*/ 	.string	""
        /*0030*/ 	.string	"ptxas"
        /*0030*/ 	.string	"Cuda compilation tools, release 12.8, V12.8.93"
        /*0030*/ 	.string	"Build cuda_12.8.r12.8/compiler.35583870_0"
        /*0030*/ 	.string	"-v  -lineinfo  -arch sm_100a "



//--------------------- .note.nv.cuver            --------------------------
	.section	.note.nv.cuver,"",@"SHT_NOTE"
	.sectionflags	@"SHF_NOTE_NV_CUVER"
        /*0018*/ 	.short	0x0001
        /*001a*/ 	.short	0x0064
        /*001c*/ 	.short	0x0001
        /*001e*/ 	.short	0x0000
        /*0020*/ 	.short	0x0001
        /*0022*/ 	.short	0x0000


//--------------------- .nv.info                  --------------------------
	.section	.nv.info,"",@"SHT_CUDA_INFO"
	.align	4


	//----- nvinfo : EIATTR_REGCOUNT
	.align		4
        /*0000*/ 	.byte	0x04, 0x2f
        /*0002*/ 	.short	(.L_5 - .L_4)
	.align		4
.L_4:
        /*0004*/ 	.word	index@(_attn_fwd_tma_dp)
        /*0008*/ 	.word	0x00000080


	//----- nvinfo : EIATTR_FRAME_SIZE
	.align		4
.L_5:
        /*000c*/ 	.byte	0x04, 0x11
        /*000e*/ 	.short	(.L_7 - .L_6)
	.align		4
.L_6:
        /*0010*/ 	.word	index@($__internal_2_$__cuda_sm10x_tcgen05_guardrail_trap_unallocated_columns_being_dealloced)
        /*0014*/ 	.word	0x00000000


	//----- nvinfo : EIATTR_FRAME_SIZE
	.align		4
.L_7:
        /*0018*/ 	.byte	0x04, 0x11
        /*001a*/ 	.short	(.L_9 - .L_8)
	.align		4
.L_8:
        /*001c*/ 	.word	index@($__internal_1_$__cuda_sm10x_tcgen05_guardrail_trap_phase_invalid_during_alloc)
        /*0020*/ 	.word	0x00000000


	//----- nvinfo : EIATTR_FRAME_SIZE
	.align		4
.L_9:
        /*0024*/ 	.byte	0x04, 0x11
        /*0026*/ 	.short	(.L_11 - .L_10)
	.align		4
.L_10:
        /*0028*/ 	.word	index@($__internal_0_$__cuda_sm10x_tcgen05_guardrail_trap_col_being_dealloced_not_returned_by_alloc)
        /*002c*/ 	.word	0x00000000


	//----- nvinfo : EIATTR_FRAME_SIZE
	.align		4
.L_11:
        /*0030*/ 	.byte	0x04, 0x11
        /*0032*/ 	.short	(.L_13 - .L_12)
	.align		4
.L_12:
        /*0034*/ 	.word	index@(_attn_fwd_tma_dp)
        /*0038*/ 	.word	0x00000000


	//----- nvinfo : EIATTR_MIN_STACK_SIZE
	.align		4
.L_13:
        /*003c*/ 	.byte	0x04, 0x12
        /*003e*/ 	.short	(.L_15 - .L_14)
	.align		4
.L_14:
        /*0040*/ 	.word	index@(_attn_fwd_tma_dp)
        /*0044*/ 	.word	0x00000000
.L_15:


//--------------------- .nv.info._attn_fwd_tma_dp --------------------------
	.section	.nv.info._attn_fwd_tma_dp,"",@"SHT_CUDA_INFO"
	.sectionflags	@""
	.align	4


	//----- nvinfo : EIATTR_CUDA_API_VERSION
	.align		4
        /*0000*/ 	.byte	0x04, 0x37
        /*0002*/ 	.short	(.L_17 - .L_16)
.L_16:
        /*0004*/ 	.word	0x00000080


	//----- nvinfo : EIATTR_KPARAM_INFO
	.align		4
.L_17:
        /*0008*/ 	.byte	0x04, 0x17
        /*000a*/ 	.short	(.L_19 - .L_18)
.L_18:
        /*000c*/ 	.word	0x00000000
        /*0010*/ 	.short	0x0019
        /*0012*/ 	.short	0x0320
        /*0014*/ 	.byte	0x00, 0xf4, 0x21, 0x00


	//----- nvinfo : EIATTR_KPARAM_INFO
	.align		4
.L_19:
        /*0018*/ 	.byte	0x04, 0x17
        /*001a*/ 	.short	(.L_21 - .L_20)
.L_20:
        /*001c*/ 	.word	0x00000000
        /*0020*/ 	.short	0x0018
        /*0022*/ 	.short	0x0318
        /*0024*/ 	.byte	0x00, 0xf0, 0x11, 0x00


	//----- nvinfo : EIATTR_KPARAM_INFO
	.align		4
.L_21:
        /*0028*/ 	.byte	0x04, 0x17
        /*002a*/ 	.short	(.L_23 - .L_22)
.L_22:
        /*002c*/ 	.word	0x00000000
        /*0030*/ 	.short	0x0017
        /*0032*/ 	.short	0x0310
        /*0034*/ 	.byte	0x00, 0xf0, 0x21, 0x00


	//----- nvinfo : EIATTR_KPARAM_INFO
	.align		4
.L_23:
        /*0038*/ 	.byte	0x04, 0x17
        /*003a*/ 	.short	(.L_25 - .L_24)
.L_24:
        /*003c*/ 	.word	0x00000000
        /*0040*/ 	.short	0x0016
        /*0042*/ 	.short	0x0308
        /*0044*/ 	.byte	0x00, 0xf0, 0x21, 0x00


	//----- nvinfo : EIATTR_KPARAM_INFO
	.align		4
.L_25:
        /*0048*/ 	.byte	0x04, 0x17
        /*004a*/ 	.short	(.L_27 - .L_26)
.L_26:
        /*004c*/ 	.word	0x00000000
        /*0050*/ 	.short	0x0015
        /*0052*/ 	.short	0x0304
        /*0054*/ 	.byte	0x00, 0xf0, 0x11, 0x00


	//----- nvinfo : EIATTR_KPARAM_INFO
	.align		4
.L_27:
        /*0058*/ 	.byte	0x04, 0x17
        /*005a*/ 	.short	(.L_29 - .L_28)
.L_28:
        /*005c*/ 	.word	0x00000000
        /*0060*/ 	.short	0x0014
        /*0062*/ 	.short	0x0300
        /*0064*/ 	.byte	0x00, 0xf0, 0x11, 0x00


	//----- nvinfo : EIATTR_KPARAM_INFO
	.align		4
.L_29:
        /*0068*/ 	.byte	0x04, 0x17
        /*006a*/ 	.short	(.L_31 - .L_30)
.L_30:
        /*006c*/ 	.word	0x00000000
        /*0070*/ 	.short	0x0013
        /*0072*/ 	.short	0x0280
        /*0074*/ 	.byte	0x00, 0xf0, 0x01, 0x02


	//----- nvinfo : EIATTR_KPARAM_INFO
	.align		4
.L_31:
        /*0078*/ 	.byte	0x04, 0x17
        /*007a*/ 	.short	(.L_33 - .L_32)
.L_32:
        /*007c*/ 	.word	0x00000000
        /*0080*/ 	.short	0x0012
        /*0082*/ 	.short	0x0250
        /*0084*/ 	.byte	0x00, 0xf0, 0x21, 0x00


	//----- nvinfo : EIATTR_KPARAM_INFO
	.align		4
.L_33:
        /*0088*/ 	.byte	0x04, 0x17
        /*008a*/ 	.short	(.L_35 - .L_34)
.L_34:
        /*008c*/ 	.word	0x00000000
        /*0090*/ 	.short	0x0011
        /*0092*/ 	.short	0x0248
        /*0094*/ 	.byte	0x00, 0xf0, 0x21, 0x00


	//----- nvinfo : EIATTR_KPARAM_INFO
	.align		4
.L_35:
        /*0098*/ 	.byte	0x04, 0x17
        /*009a*/ 	.short	(.L_37 - .L_36)
.L_36:
        /*009c*/ 	.word	0x00000000
        /*00a0*/ 	.short	0x0010
        /*00a2*/ 	.short	0x0244
        /*00a4*/ 	.byte	0x00, 0xf0, 0x11, 0x00


	//----- nvinfo : EIATTR_KPARAM_INFO
	.align		4
.L_37:
        /*00a8*/ 	.byte	0x04, 0x17
        /*00aa*/ 	.short	(.L_39 - .L_38)
.L_38:
        /*00ac*/ 	.word	0x00000000
        /*00b0*/ 	.short	0x000f
        /*00b2*/ 	.short	0x0240
        /*00b4*/ 	.byte	0x00, 0xf0, 0x11, 0x00


	//----- nvinfo : EIATTR_KPARAM_INFO
	.align		4
.L_39:
        /*00b8*/ 	.byte	0x04, 0x17
        /*00ba*/ 	.short	(.L_41 - .L_40)
.L_40:
        /*00bc*/ 	.word	0x00000000
        /*00c0*/ 	.short	0x000e
        /*00c2*/ 	.short	0x01c0
        /*00c4*/ 	.byte	0x00, 0xf0, 0x01, 0x02


	//----- nvinfo : EIATTR_KPARAM_INFO
	.align		4
.L_41:
        /*00c8*/ 	.byte	0x04, 0x17
        /*00ca*/ 	.short	(.L_43 - .L_42)
.L_42:
        /*00cc*/ 	.word	0x00000000
        /*00d0*/ 	.short	0x000d
        /*00d2*/ 	.short	0x0190
        /*00d4*/ 	.byte	0x00, 0xf0, 0x21, 0x00


	//----- nvinfo : EIATTR_KPARAM_INFO
	.align		4
.L_43:
        /*00d8*/ 	.byte	0x04, 0x17
        /*00da*/ 	.short	(.L_45 - .L_44)
.L_44:
        /*00dc*/ 	.word	0x00000000
        /*00e0*/ 	.short	0x000c
        /*00e2*/ 	.short	0x0188
        /*00e4*/ 	.byte	0x00, 0xf0, 0x21, 0x00


	//----- nvinfo : EIATTR_KPARAM_INFO
	.align		4
.L_45:
        /*00e8*/ 	.byte	0x04, 0x17
        /*00ea*/ 	.short	(.L_47 - .L_46)
.L_46:
        /*00ec*/ 	.word	0x00000000
        /*00f0*/ 	.short	0x000b
        /*00f2*/ 	.short	0x0184
        /*00f4*/ 	.byte	0x00, 0xf0, 0x11, 0x00


	//----- nvinfo : EIATTR_KPARAM_INFO
	.align		4
.L_47:
        /*00f8*/ 	.byte	0x04, 0x17
        /*00fa*/ 	.short	(.L_49 - .L_48)
.L_48:
        /*00fc*/ 	.word	0x00000000
        /*0100*/ 	.short	0x000a
        /*0102*/ 	.short	0x0180
        /*0104*/ 	.byte	0x00, 0xf0, 0x11, 0x00


	//----- nvinfo : EIATTR_KPARAM_INFO
	.align		4
.L_49:
        /*0108*/ 	.byte	0x04, 0x17
        /*010a*/ 	.short	(.L_51 - .L_50)
.L_50:
        /*010c*/ 	.word	0x00000000
        /*0110*/ 	.short	0x0009
        /*0112*/ 	.short	0x0100
        /*0114*/ 	.byte	0x00, 0xf0, 0x01, 0x02


	//----- nvinfo : EIATTR_KPARAM_INFO
	.align		4
.L_51:
        /*0118*/ 	.byte	0x04, 0x17
        /*011a*/ 	.short	(.L_53 - .L_52)
.L_52:
        /*011c*/ 	.word	0x00000000
        /*0120*/ 	.short	0x0008
        /*0122*/ 	.short	0x00d0
        /*0124*/ 	.byte	0x00, 0xf0, 0x21, 0x00


	//----- nvinfo : EIATTR_KPARAM_INFO
	.align		4
.L_53:
        /*0128*/ 	.byte	0x04, 0x17
        /*012a*/ 	.short	(.L_55 - .L_54)
.L_54:
        /*012c*/ 	.word	0x00000000
        /*0130*/ 	.short	0x0007
        /*0132*/ 	.short	0x00c8
        /*0134*/ 	.byte	0x00, 0xf0, 0x21, 0x00


	//----- nvinfo : EIATTR_KPARAM_INFO
	.align		4
.L_55:
        /*0138*/ 	.byte	0x04, 0x17
        /*013a*/ 	.short	(.L_57 - .L_56)
.L_56:
        /*013c*/ 	.word	0x00000000
        /*0140*/ 	.short	0x0006
        /*0142*/ 	.short	0x00c4
        /*0144*/ 	.byte	0x00, 0xf0, 0x11, 0x00


	//----- nvinfo : EIATTR_KPARAM_INFO
	.align		4
.L_57:
        /*0148*/ 	.byte	0x04, 0x17
        /*014a*/ 	.short	(.L_59 - .L_58)
.L_58:
        /*014c*/ 	.word	0x00000000
        /*0150*/ 	.short	0x0005
        /*0152*/ 	.short	0x00c0
        /*0154*/ 	.byte	0x00, 0xf0, 0x11, 0x00


	//----- nvinfo : EIATTR_KPARAM_INFO
	.align		4
.L_59:
        /*0158*/ 	.byte	0x04, 0x17
        /*015a*/ 	.short	(.L_61 - .L_60)
.L_60:
        /*015c*/ 	.word	0x00000000
        /*0160*/ 	.short	0x0004
        /*0162*/ 	.short	0x0040
        /*0164*/ 	.byte	0x00, 0xf0, 0x01, 0x02


	//----- nvinfo : EIATTR_KPARAM_INFO
	.align		4
.L_61:
        /*0168*/ 	.byte	0x04, 0x17
        /*016a*/ 	.short	(.L_63 - .L_62)
.L_62:
        /*016c*/ 	.word	0x00000000
        /*0170*/ 	.short	0x0003
        /*0172*/ 	.short	0x0014
        /*0174*/ 	.byte	0x00, 0xf0, 0x11, 0x00


	//----- nvinfo : EIATTR_KPARAM_INFO
	.align		4
.L_63:
        /*0178*/ 	.byte	0x04, 0x17
        /*017a*/ 	.short	(.L_65 - .L_64)
.L_64:
        /*017c*/ 	.word	0x00000000
        /*0180*/ 	.short	0x0002
        /*0182*/ 	.short	0x0010
        /*0184*/ 	.byte	0x00, 0xf0, 0x11, 0x00


	//----- nvinfo : EIATTR_KPARAM_INFO
	.align		4
.L_65:
        /*0188*/ 	.byte	0x04, 0x17
        /*018a*/ 	.short	(.L_67 - .L_66)
.L_66:
        /*018c*/ 	.word	0x00000000
        /*0190*/ 	.short	0x0001
        /*0192*/ 	.short	0x0008
        /*0194*/ 	.byte	0x00, 0xf4, 0x21, 0x00


	//----- nvinfo : EIATTR_KPARAM_INFO
	.align		4
.L_67:
        /*0198*/ 	.byte	0x04, 0x17
        /*019a*/ 	.short	(.L_69 - .L_68)
.L_68:
        /*019c*/ 	.word	0x00000000
        /*01a0*/ 	.short	0x0000
        /*01a2*/ 	.short	0x0000
        /*01a4*/ 	.byte	0x00, 0xf0, 0x11, 0x00


	//----- nvinfo : EIATTR_AT_ENTRY_FRAGMENTS
	.align		4
.L_69:
        /*01a8*/ 	.byte	0x04, 0x4f
        /*01aa*/ 	.short	(.L_71 - .L_70)


	//   ....[0]....
.L_70:
        /*01ac*/ 	.word	0x00000004


	//----- nvinfo : EIATTR_RESERVED_SMEM_USED
	.align		4
.L_71:
        /*01b0*/ 	.byte	0x01, 0x41
	.zero		2


	//----- nvinfo : EIATTR_SPARSE_MMA_MASK
	.align		4
        /*01b4*/ 	.byte	0x03, 0x50
        /*01b6*/ 	.short	0x0000


	//----- nvinfo : EIATTR_TCGEN05_1CTA_USED
	.align		4
        /*01b8*/ 	.byte	0x01, 0x51
	.zero		2


	//----- nvinfo : EIATTR_MAXREG_COUNT
	.align		4
        /*01bc*/ 	.byte	0x03, 0x1b
        /*01be*/ 	.short	0x0080


	//----- nvinfo : EIATTR_NUM_BARRIERS
	.align		4
        /*01c0*/ 	.byte	0x02, 0x4c
        /*01c2*/ 	.byte	0x06
	.zero		1


	//----- nvinfo : EIATTR_INT_WARP_WIDE_INSTR_OFFSETS
	.align		4
        /*01c4*/ 	.byte	0x04, 0x31
        /*01c6*/ 	.short	(.L_73 - .L_72)


	//   ....[0]....
.L_72:
        /*01c8*/ 	.word	0x00004130


	//   ....[1]....
        /*01cc*/ 	.word	0x000041c0


	//   ....[2]....
        /*01d0*/ 	.word	0x000042e0


	//   ....[3]....
        /*01d4*/ 	.word	0x00004350


	//   ....[4]....
        /*01d8*/ 	.word	0x000044e0


	//   ....[5]....
        /*01dc*/ 	.word	0x00004530


	//   ....[6]....
        /*01e0*/ 	.word	0x000046f0


	//   ....[7]....
        /*01e4*/ 	.word	0x00004730


	//   ....[8]....
        /*01e8*/ 	.word	0x00007290


	//   ....[9]....
        /*01ec*/ 	.word	0x000072d0


	//   ....[10]....
        /*01f0*/ 	.word	0x000074c0


	//   ....[11]....
        /*01f4*/ 	.word	0x000074d0


	//   ....[12]....
        /*01f8*/ 	.word	0x00007660


	//   ....[13]....
        /*01fc*/ 	.word	0x000076d0


	//   ....[14]....
        /*0200*/ 	.word	0x00007740


	//   ....[15]....
        /*0204*/ 	.word	0x00007850


	//   ....[16]....
        /*0208*/ 	.word	0x00007a80


	//   ....[17]....
        /*020c*/ 	.word	0x00007ad0


	//   ....[18]....
        /*0210*/ 	.word	0x00007d20


	//   ....[19]....
        /*0214*/ 	.word	0x0000d130


	//   ....[20]....
        /*0218*/ 	.word	0x0000d180


	//   ....[21]....
        /*021c*/ 	.word	0x0000d280


	//   ....[22]....
        /*0220*/ 	.word	0x0000d2c0


	//   ....[23]....
        /*0224*/ 	.word	0x0000f230


	//   ....[24]....
        /*0228*/ 	.word	0x0000f260


	//----- nvinfo : EIATTR_COOP_GROUP_MASK_REGIDS
	.align		4
.L_73:
        /*022c*/ 	.byte	0x04, 0x29
        /*022e*/ 	.short	(.L_75 - .L_74)


	//   ....[0]....
.L_74:
        /*0230*/ 	.word	0xffffffff


	//   ....[1]....
        /*0234*/ 	.word	0xffffffff


	//   ....[2]....
        /*0238*/ 	.word	0xffffffff


	//   ....[3]....
        /*023c*/ 	.word	0xffffffff


	//   ....[4]....
        /*0240*/ 	.word	0xffffffff


	//   ....[5]....
        /*0244*/ 	.word	0xffffffff


	//   ....[6]....
        /*0248*/ 	.word	0xffffffff


	//   ....[7]....
        /*024c*/ 	.word	0xffffffff


	//   ....[8]....
        /*0250*/ 	.word	0xffffffff


	//   ....[9]....
        /*0254*/ 	.word	0xffffffff


	//   ....[10]....
        /*0258*/ 	.word	0xffffffff


	//   ....[11]....
        /*025c*/ 	.word	0xffffffff


	//   ....[12]....
        /*0260*/ 	.word	0xffffffff


	//   ....[13]....
        /*0264*/ 	.word	0xffffffff


	//   ....[14]....
        /*0268*/ 	.word	0xffffffff


	//   ....[15]....
        /*026c*/ 	.word	0xffffffff


	//   ....[16]....
        /*0270*/ 	.word	0xffffffff


	//   ....[17]....
        /*0274*/ 	.word	0xffffffff


	//   ....[18]....
        /*0278*/ 	.word	0xffffffff


	//   ....[19]....
        /*027c*/ 	.word	0xffffffff


	//   ....[20]....
        /*0280*/ 	.word	0xffffffff


	//   ....[21]....
        /*0284*/ 	.word	0xffffffff


	//   ....[22]....
        /*0288*/ 	.word	0xffffffff


	//   ....[23]....
        /*028c*/ 	.word	0xffffffff


	//----- nvinfo : EIATTR_COOP_GROUP_INSTR_OFFSETS
	.align		4
.L_75:
        /*0290*/ 	.byte	0x04, 0x28
        /*0292*/ 	.short	(.L_77 - .L_76)


	//   ....[0]....
.L_76:
        /*0294*/ 	.word	0x00000150


	//   ....[1]....
        /*0298*/ 	.word	0x00000180


	//   ....[2]....
        /*029c*/ 	.word	0x00000190


	//   ....[3]....
        /*02a0*/ 	.word	0x00000210


	//   ....[4]....
        /*02a4*/ 	.word	0x000019f0


	//   ....[5]....
        /*02a8*/ 	.word	0x00001a90


	//   ....[6]....
        /*02ac*/ 	.word	0x00001c30


	//   ....[7]....
        /*02b0*/ 	.word	0x00003fb0


	//   ....[8]....
        /*02b4*/ 	.word	0x00004070


	//   ....[9]....
        /*02b8*/ 	.word	0x000040b0


	//   ....[10]....
        /*02bc*/ 	.word	0x00004770


	//   ....[11]....
        /*02c0*/ 	.word	0x00004810


	//   ....[12]....
        /*02c4*/ 	.word	0x000049b0


	//   ....[13]....
        /*02c8*/ 	.word	0x00006d30


	//   ....[14]....
        /*02cc*/ 	.word	0x00006d80


	//   ....[15]....
        /*02d0*/ 	.word	0x00006d90


	//   ....[16]....
        /*02d4*/ 	.word	0x00006e60


	//   ....[17]....
        /*02d8*/ 	.word	0x00007120


	//   ....[18]....
        /*02dc*/ 	.word	0x00008d40


	//   ....[19]....
        /*02e0*/ 	.word	0x00008d70


	//   ....[20]....
        /*02e4*/ 	.word	0x0000a4e0


	//   ....[21]....
        /*02e8*/ 	.word	0x0000f090


	//   ....[22]....
        /*02ec*/ 	.word	0x0000f360


	//   ....[23]....
        /*02f0*/ 	.word	0x0000f3a0


	//----- nvinfo : EIATTR_REG_RECONFIG
	.align		4
.L_77:
        /*02f4*/ 	.byte	0x01, 0x54
	.zero		2


	//----- nvinfo : EIATTR_VRC_CTA_INIT_COUNT
	.align		4
        /*02f8*/ 	.byte	0x02, 0x4a
        /*02fa*/ 	.byte	0x80
	.zero		1


	//----- nvinfo : EIATTR_MBARRIER_INSTR_OFFSETS
	.align		4
        /*02fc*/ 	.byte	0x04, 0x39
        /*02fe*/ 	.short	(.L_79 - .L_78)


	//   ....[0]....
.L_78:
        /*0300*/ 	.word	0x00000230
        /*0304*/ 	.word	0x000000ff
        /*0308*/ 	.word	0x00031660
        /*030c*/ 	.short	0x010a
        /*030e*/ 	.byte	0x14
	.zero		1


	//   ....[1]....
        /*0310*/ 	.word	0x00000260
        /*0314*/ 	.word	0x000000ff
        /*0318*/ 	.word	0x000316b0
        /*031c*/ 	.short	0x010a
        /*031e*/ 	.byte	0x14
	.zero		1


	//   ....[2]....
        /*0320*/ 	.word	0x00000750
        /*0324*/ 	.word	0x000000ff
        /*0328*/ 	.word	0x00031710
        /*032c*/ 	.short	0x010a
        /*032e*/ 	.byte	0x14
	.zero		1


	//   ....[3]....
        /*0330*/ 	.word	0x00000a60
        /*0334*/ 	.word	0x000000ff
        /*0338*/ 	.word	0x00031680
        /*033c*/ 	.short	0x010a
        /*033e*/ 	.byte	0x0a
	.zero		1


	//   ....[4]....
        /*0340*/ 	.word	0x00000a90
        /*0344*/ 	.word	0x000000ff
        /*0348*/ 	.word	0x000316c0
        /*034c*/ 	.short	0x010a
        /*034e*/ 	.byte	0x14
	.zero		1


	//   ....[5]....
        /*0350*/ 	.word	0x00000ae0
        /*0354*/ 	.word	0x000000ff
        /*0358*/ 	.word	0x000316f0
        /*035c*/ 	.short	0x010a
        /*035e*/ 	.byte	0x14
	.zero		1


	//   ....[6]....
        /*0360*/ 	.word	0x00000ff0
        /*0364*/ 	.word	0x000000ff
        /*0368*/ 	.word	0x00031660
        /*036c*/ 	.short	0x010a
        /*036e*/ 	.byte	0x13
	.zero		1


	//   ....[7]....
        /*0370*/ 	.word	0x00001040
        /*0374*/ 	.word	0x000000ff
        /*0378*/ 	.word	0x000316b0
        /*037c*/ 	.short	0x010a
        /*037e*/ 	.byte	0x14
	.zero		1


	//   ....[8]....
        /*0380*/ 	.word	0x000013a0
        /*0384*/ 	.word	0x000000ff
        /*0388*/ 	.word	0x00031720
        /*038c*/ 	.short	0x010a
        /*038e*/ 	.byte	0x14
	.zero		1


	//   ....[9]....
        /*0390*/ 	.word	0x000013c0
        /*0394*/ 	.word	0x000000ff
        /*0398*/ 	.word	0x00031750
        /*039c*/ 	.short	0x010a
        /*039e*/ 	.byte	0x14
	.zero		1


	//   ....[10]....
        /*03a0*/ 	.word	0x00001690
        /*03a4*/ 	.word	0x000000ff
        /*03a8*/ 	.word	0x00031710
        /*03ac*/ 	.short	0x010a
        /*03ae*/ 	.byte	0x14
	.zero		1


	//   ....[11]....
        /*03b0*/ 	.word	0x00001c10
        /*03b4*/ 	.word	0x000000ff
        /*03b8*/ 	.word	0x00031700
        /*03bc*/ 	.short	0x010a
        /*03be*/ 	.byte	0x14
	.zero		1


	//   ....[12]....
        /*03c0*/ 	.word	0x00002940
        /*03c4*/ 	.word	0x000000ff
        /*03c8*/ 	.word	0x00031710
        /*03cc*/ 	.short	0x0101
        /*03ce*/ 	.byte	0x14
	.zero		1


	//   ....[13]....
        /*03d0*/ 	.word	0x00002ad0
        /*03d4*/ 	.word	0x000000ff
        /*03d8*/ 	.word	0x00031630
        /*03dc*/ 	.short	0x010a
        /*03de*/ 	.byte	0x0d
	.zero		1


	//   ....[14]....
        /*03e0*/ 	.word	0x00003800
        /*03e4*/ 	.word	0x000000ff
        /*03e8*/ 	.word	0x00031610
        /*03ec*/ 	.short	0x0101
        /*03ee*/ 	.byte	0x0d
	.zero		1


	//   ....[15]....
        /*03f0*/ 	.word	0x00003950
        /*03f4*/ 	.word	0x000000ff
        /*03f8*/ 	.word	0x00031740
        /*03fc*/ 	.short	0x010a
        /*03fe*/ 	.byte	0x14
	.zero		1


	//   ....[16]....
        /*0400*/ 	.word	0x00003f50
        /*0404*/ 	.word	0x000000ff
        /*0408*/ 	.word	0x00031750
        /*040c*/ 	.short	0x0101
        /*040e*/ 	.byte	0x14
	.zero		1


	//   ....[17]....
        /*0410*/ 	.word	0x00004090
        /*0414*/ 	.word	0x000000ff
        /*0418*/ 	.word	0x00031650
        /*041c*/ 	.short	0x010a
        /*041e*/ 	.byte	0x14
	.zero		1


	//   ....[18]....
        /*0420*/ 	.word	0x00004200
        /*0424*/ 	.word	0x000000ff
        /*0428*/ 	.word	0x00031658
        /*042c*/ 	.short	0x010a
        /*042e*/ 	.byte	0x14
	.zero		1


	//   ....[19]....
        /*0430*/ 	.word	0x00004400
        /*0434*/ 	.word	0x000000ff
        /*0438*/ 	.word	0x00031670
        /*043c*/ 	.short	0x010a
        /*043e*/ 	.byte	0x07
	.zero		1


	//   ....[20]....
        /*0440*/ 	.word	0x00004630
        /*0444*/ 	.word	0x000000ff
        /*0448*/ 	.word	0x00031650
        /*044c*/ 	.short	0x010a
        /*044e*/ 	.byte	0x10
	.zero		1


	//   ....[21]....
        /*0450*/ 	.word	0x00004990
        /*0454*/ 	.word	0x000000ff
        /*0458*/ 	.word	0x000316a0
        /*045c*/ 	.short	0x010a
        /*045e*/ 	.byte	0x14
	.zero		1


	//   ....[22]....
        /*0460*/ 	.word	0x000056c0
        /*0464*/ 	.word	0x000000ff
        /*0468*/ 	.word	0x000316b0
        /*046c*/ 	.short	0x0101
        /*046e*/ 	.byte	0x14
	.zero		1


	//   ....[23]....
        /*0470*/ 	.word	0x00005850
        /*0474*/ 	.word	0x000000ff
        /*0478*/ 	.word	0x000315f0
        /*047c*/ 	.short	0x010a
        /*047e*/ 	.byte	0x0d
	.zero		1


	//   ....[24]....
        /*0480*/ 	.word	0x00006580
        /*0484*/ 	.word	0x000000ff
        /*0488*/ 	.word	0x000315d0
        /*048c*/ 	.short	0x0101
        /*048e*/ 	.byte	0x0d
	.zero		1


	//   ....[25]....
        /*0490*/ 	.word	0x000066d0
        /*0494*/ 	.word	0x000000ff
        /*0498*/ 	.word	0x000316e0
        /*049c*/ 	.short	0x010a
        /*049e*/ 	.byte	0x14
	.zero		1


	//   ....[26]....
        /*04a0*/ 	.word	0x00006cd0
        /*04a4*/ 	.word	0x000000ff
        /*04a8*/ 	.word	0x000316f0
        /*04ac*/ 	.short	0x0101
        /*04ae*/ 	.byte	0x14
	.zero		1


	//   ....[27]....
        /*04b0*/ 	.word	0x00007580
        /*04b4*/ 	.word	0x000000ff
        /*04b8*/ 	.word	0x00000000
        /*04bc*/ 	.short	0x0100
        /*04be*/ 	.byte	0x09
	.zero		1


	//   ....[28]....
        /*04c0*/ 	.word	0x000075e0
        /*04c4*/ 	.word	0x000000ff
        /*04c8*/ 	.word	0x00000000
        /*04cc*/ 	.short	0x010a
        /*04ce*/ 	.byte	0x09
	.zero		1


	//   ....[29]....
        /*04d0*/ 	.word	0x000076f0
        /*04d4*/ 	.word	0x000000ff
        /*04d8*/ 	.word	0x00000000
        /*04dc*/ 	.short	0x0108
        /*04de*/ 	.byte	0x09
	.zero		1


	//   ....[30]....
        /*04e0*/ 	.word	0x00007760
        /*04e4*/ 	.word	0x000000ff
        /*04e8*/ 	.word	0x00000000
        /*04ec*/ 	.short	0x0100
        /*04ee*/ 	.byte	0x09
	.zero		1


	//   ....[31]....
        /*04f0*/ 	.word	0x000077c0
        /*04f4*/ 	.word	0x000000ff
        /*04f8*/ 	.word	0x00000000
        /*04fc*/ 	.short	0x010a
        /*04fe*/ 	.byte	0x09
	.zero		1


	//   ....[32]....
        /*0500*/ 	.word	0x000078c0
        /*0504*/ 	.word	0x000000ff
        /*0508*/ 	.word	0x00000000
        /*050c*/ 	.short	0x0108
        /*050e*/ 	.byte	0x09
	.zero		1


	//   ....[33]....
        /*0510*/ 	.word	0x00007940
        /*0514*/ 	.word	0x000000ff
        /*0518*/ 	.word	0x00031650
        /*051c*/ 	.short	0x0100
        /*051e*/ 	.byte	0x09
	.zero		1


	//   ....[34]....
        /*0520*/ 	.word	0x00007a00
        /*0524*/ 	.word	0x000000ff
        /*0528*/ 	.word	0x00031658
        /*052c*/ 	.short	0x0100
        /*052e*/ 	.byte	0x09
	.zero		1


	//   ....[35]....
        /*0530*/ 	.word	0x00007a10
        /*0534*/ 	.word	0x000000ff
        /*0538*/ 	.word	0x00031660
        /*053c*/ 	.short	0x0100
        /*053e*/ 	.byte	0x09
	.zero		1


	//   ....[36]....
        /*0540*/ 	.word	0x00007b30
        /*0544*/ 	.word	0x000000ff
        /*0548*/ 	.word	0x00031668
        /*054c*/ 	.short	0x0100
        /*054e*/ 	.byte	0x09
	.zero		1


	//   ....[37]....
        /*0550*/ 	.word	0x00007b50
        /*0554*/ 	.word	0x000000ff
        /*0558*/ 	.word	0x00031650
        /*055c*/ 	.short	0x0101
        /*055e*/ 	.byte	0x09
	.zero		1


	//   ....[38]....
        /*0560*/ 	.word	0x00007b70
        /*0564*/ 	.word	0x000000ff
        /*0568*/ 	.word	0x00031658
        /*056c*/ 	.short	0x0101
        /*056e*/ 	.byte	0x09
	.zero		1


	//   ....[39]....
        /*0570*/ 	.word	0x00007b90
        /*0574*/ 	.word	0x000000ff
        /*0578*/ 	.word	0x00031670
        /*057c*/ 	.short	0x0100
        /*057e*/ 	.byte	0x09
	.zero		1


	//   ....[40]....
        /*0580*/ 	.word	0x00007c50
        /*0584*/ 	.word	0x000000ff
        /*0588*/ 	.word	0x00031678
        /*058c*/ 	.short	0x0100
        /*058e*/ 	.byte	0x09
	.zero		1


	//   ....[41]....
        /*0590*/ 	.word	0x00007c60
        /*0594*/ 	.word	0x000000ff
        /*0598*/ 	.word	0x00031680
        /*059c*/ 	.short	0x0100
        /*059e*/ 	.byte	0x09
	.zero		1


	//   ....[42]....
        /*05a0*/ 	.word	0x00007d40
        /*05a4*/ 	.word	0x000000ff
        /*05a8*/ 	.word	0x00031688
        /*05ac*/ 	.short	0x0100
        /*05ae*/ 	.byte	0x09
	.zero		1


	//   ....[43]....
        /*05b0*/ 	.word	0x00007d60
        /*05b4*/ 	.word	0x000000ff
        /*05b8*/ 	.word	0x00031670
        /*05bc*/ 	.short	0x0101
        /*05be*/ 	.byte	0x09
	.zero		1


	//   ....[44]....
        /*05c0*/ 	.word	0x00007d90
        /*05c4*/ 	.word	0x000000ff
        /*05c8*/ 	.word	0x00031678
        /*05cc*/ 	.short	0x0101
        /*05ce*/ 	.byte	0x09
	.zero		1


	//   ....[45]....
        /*05d0*/ 	.word	0x00007e50
        /*05d4*/ 	.word	0x000000ff
        /*05d8*/ 	.word	0x000316a0
        /*05dc*/ 	.short	0x0100
        /*05de*/ 	.byte	0x09
	.zero		1


	//   ....[46]....
        /*05e0*/ 	.word	0x00007e60
        /*05e4*/ 	.word	0x000000ff
        /*05e8*/ 	.word	0x000316b0
        /*05ec*/ 	.short	0x0100
        /*05ee*/ 	.byte	0x09
	.zero		1


	//   ....[47]....
        /*05f0*/ 	.word	0x00007eb0
        /*05f4*/ 	.word	0x000000ff
        /*05f8*/ 	.word	0x000316b0
        /*05fc*/ 	.short	0x0101
        /*05fe*/ 	.byte	0x09
	.zero		1


	//   ....[48]....
        /*0600*/ 	.word	0x00007f70
        /*0604*/ 	.word	0x000000ff
        /*0608*/ 	.word	0x000316c0
        /*060c*/ 	.short	0x0100
        /*060e*/ 	.byte	0x09
	.zero		1


	//   ....[49]....
        /*0610*/ 	.word	0x00007f80
        /*0614*/ 	.word	0x000000ff
        /*0618*/ 	.word	0x000316d0
        /*061c*/ 	.short	0x0100
        /*061e*/ 	.byte	0x09
	.zero		1


	//   ....[50]....
        /*0620*/ 	.word	0x00007fd0
        /*0624*/ 	.word	0x000000ff
        /*0628*/ 	.word	0x000316d0
        /*062c*/ 	.short	0x0101
        /*062e*/ 	.byte	0x09
	.zero		1


	//   ....[51]....
        /*0630*/ 	.word	0x00008000
        /*0634*/ 	.word	0x000000ff
        /*0638*/ 	.word	0x000316c0
        /*063c*/ 	.short	0x0101
        /*063e*/ 	.byte	0x09
	.zero		1


	//   ....[52]....
        /*0640*/ 	.word	0x000080c0
        /*0644*/ 	.word	0x000000ff
        /*0648*/ 	.word	0x000316e0
        /*064c*/ 	.short	0x0100
        /*064e*/ 	.byte	0x09
	.zero		1


	//   ....[53]....
        /*0650*/ 	.word	0x000080d0
        /*0654*/ 	.word	0x000000ff
        /*0658*/ 	.word	0x000316f0
        /*065c*/ 	.short	0x0100
        /*065e*/ 	.byte	0x09
	.zero		1


	//   ....[54]....
        /*0660*/ 	.word	0x00008120
        /*0664*/ 	.word	0x000000ff
        /*0668*/ 	.word	0x000316e0
        /*066c*/ 	.short	0x0101
        /*066e*/ 	.byte	0x09
	.zero		1


	//   ....[55]....
        /*0670*/ 	.word	0x000081e0
        /*0674*/ 	.word	0x000000ff
        /*0678*/ 	.word	0x00031700
        /*067c*/ 	.short	0x0100
        /*067e*/ 	.byte	0x09
	.zero		1


	//   ....[56]....
        /*0680*/ 	.word	0x000081f0
        /*0684*/ 	.word	0x000000ff
        /*0688*/ 	.word	0x00031710
        /*068c*/ 	.short	0x0100
        /*068e*/ 	.byte	0x09
	.zero		1


	//   ....[57]....
        /*0690*/ 	.word	0x00008240
        /*0694*/ 	.word	0x000000ff
        /*0698*/ 	.word	0x00031710
        /*069c*/ 	.short	0x0101
        /*069e*/ 	.byte	0x09
	.zero		1


	//   ....[58]....
        /*06a0*/ 	.word	0x00008300
        /*06a4*/ 	.word	0x000000ff
        /*06a8*/ 	.word	0x00031720
        /*06ac*/ 	.short	0x0100
        /*06ae*/ 	.byte	0x09
	.zero		1


	//   ....[59]....
        /*06b0*/ 	.word	0x00008310
        /*06b4*/ 	.word	0x000000ff
        /*06b8*/ 	.word	0x00031730
        /*06bc*/ 	.short	0x0100
        /*06be*/ 	.byte	0x09
	.zero		1


	//   ....[60]....
        /*06c0*/ 	.word	0x00008370
        /*06c4*/ 	.word	0x000000ff
        /*06c8*/ 	.word	0x00031730
        /*06cc*/ 	.short	0x0101
        /*06ce*/ 	.byte	0x09
	.zero		1


	//   ....[61]....
        /*06d0*/ 	.word	0x000083a0
        /*06d4*/ 	.word	0x000000ff
        /*06d8*/ 	.word	0x00031720
        /*06dc*/ 	.short	0x0101
        /*06de*/ 	.byte	0x09
	.zero		1


	//   ....[62]....
        /*06e0*/ 	.word	0x00008460
        /*06e4*/ 	.word	0x000000ff
        /*06e8*/ 	.word	0x00031740
        /*06ec*/ 	.short	0x0100
        /*06ee*/ 	.byte	0x09
	.zero		1


	//   ....[63]....
        /*06f0*/ 	.word	0x00008470
        /*06f4*/ 	.word	0x000000ff
        /*06f8*/ 	.word	0x00031750
        /*06fc*/ 	.short	0x0100
        /*06fe*/ 	.byte	0x09
	.zero		1


	//   ....[64]....
        /*0700*/ 	.word	0x000084e0
        /*0704*/ 	.word	0x000000ff
        /*0708*/ 	.word	0x00031740
        /*070c*/ 	.short	0x0101
        /*070e*/ 	.byte	0x09
	.zero		1


	//   ....[65]....
        /*0710*/ 	.word	0x000085c0
        /*0714*/ 	.word	0x000000ff
        /*0718*/ 	.word	0x000315d0
        /*071c*/ 	.short	0x0100
        /*071e*/ 	.byte	0x09
	.zero		1


	//   ....[66]....
        /*0720*/ 	.word	0x000085d0
        /*0724*/ 	.word	0x000000ff
        /*0728*/ 	.word	0x000315f0
        /*072c*/ 	.short	0x0100
        /*072e*/ 	.byte	0x09
	.zero		1


	//   ....[67]....
        /*0730*/ 	.word	0x00008620
        /*0734*/ 	.word	0x000000ff
        /*0738*/ 	.word	0x000315d0
        /*073c*/ 	.short	0x0101
        /*073e*/ 	.byte	0x09
	.zero		1


	//   ....[68]....
        /*0740*/ 	.word	0x000086f0
        /*0744*/ 	.word	0x000000ff
        /*0748*/ 	.word	0x000315d8
        /*074c*/ 	.short	0x0100
        /*074e*/ 	.byte	0x09
	.zero		1


	//   ....[69]....
        /*0750*/ 	.word	0x00008700
        /*0754*/ 	.word	0x000000ff
        /*0758*/ 	.word	0x000315f8
        /*075c*/ 	.short	0x0100
        /*075e*/ 	.byte	0x09
	.zero		1


	//   ....[70]....
        /*0760*/ 	.word	0x00008750
        /*0764*/ 	.word	0x000000ff
        /*0768*/ 	.word	0x000315f8
        /*076c*/ 	.short	0x0101
        /*076e*/ 	.byte	0x09
	.zero		1


	//   ....[71]....
        /*0770*/ 	.word	0x00008820
        /*0774*/ 	.word	0x000000ff
        /*0778*/ 	.word	0x000315e0
        /*077c*/ 	.short	0x0100
        /*077e*/ 	.byte	0x09
	.zero		1


	//   ....[72]....
        /*0780*/ 	.word	0x00008830
        /*0784*/ 	.word	0x000000ff
        /*0788*/ 	.word	0x00031600
        /*078c*/ 	.short	0x0100
        /*078e*/ 	.byte	0x09
	.zero		1


	//   ....[73]....
        /*0790*/ 	.word	0x00008880
        /*0794*/ 	.word	0x000000ff
        /*0798*/ 	.word	0x00031600
        /*079c*/ 	.short	0x0101
        /*079e*/ 	.byte	0x09
	.zero		1


	//   ....[74]....
        /*07a0*/ 	.word	0x00008960
        /*07a4*/ 	.word	0x000000ff
        /*07a8*/ 	.word	0x00031610
        /*07ac*/ 	.short	0x0100
        /*07ae*/ 	.byte	0x09
	.zero		1


	//   ....[75]....
        /*07b0*/ 	.word	0x00008970
        /*07b4*/ 	.word	0x000000ff
        /*07b8*/ 	.word	0x00031630
        /*07bc*/ 	.short	0x0100
        /*07be*/ 	.byte	0x09
	.zero		1


	//   ....[76]....
        /*07c0*/ 	.word	0x000089d0
        /*07c4*/ 	.word	0x000000ff
        /*07c8*/ 	.word	0x00031610
        /*07cc*/ 	.short	0x0101
        /*07ce*/ 	.byte	0x09
	.zero		1


	//   ....[77]....
        /*07d0*/ 	.word	0x00008a90
        /*07d4*/ 	.word	0x000000ff
        /*07d8*/ 	.word	0x00031618
        /*07dc*/ 	.short	0x0100
        /*07de*/ 	.byte	0x09
	.zero		1


	//   ....[78]....
        /*07e0*/ 	.word	0x00008aa0
        /*07e4*/ 	.word	0x000000ff
        /*07e8*/ 	.word	0x00031638
        /*07ec*/ 	.short	0x0100
        /*07ee*/ 	.byte	0x09
	.zero		1


	//   ....[79]....
        /*07f0*/ 	.word	0x00008b10
        /*07f4*/ 	.word	0x000000ff
        /*07f8*/ 	.word	0x00031638
        /*07fc*/ 	.short	0x0101
        /*07fe*/ 	.byte	0x09
	.zero		1


	//   ....[80]....
        /*0800*/ 	.word	0x00008be0
        /*0804*/ 	.word	0x000000ff
        /*0808*/ 	.word	0x00031620
        /*080c*/ 	.short	0x0100
        /*080e*/ 	.byte	0x09
	.zero		1


	//   ....[81]....
        /*0810*/ 	.word	0x00008bf0
        /*0814*/ 	.word	0x000000ff
        /*0818*/ 	.word	0x00031640
        /*081c*/ 	.short	0x0100
        /*081e*/ 	.byte	0x09
	.zero		1


	//   ....[82]....
        /*0820*/ 	.word	0x00008cb0
        /*0824*/ 	.word	0x000000ff
        /*0828*/ 	.word	0x00031640
        /*082c*/ 	.short	0x0101
        /*082e*/ 	.byte	0x09
	.zero		1


	//   ....[83]....
        /*0830*/ 	.word	0x00008f30
        /*0834*/ 	.word	0x000000ff
        /*0838*/ 	.word	0x00000000
        /*083c*/ 	.short	0x010a
        /*083e*/ 	.byte	0x1a
	.zero		1


	//   ....[84]....
        /*0840*/ 	.word	0x00008fd0
        /*0844*/ 	.word	0x000000ff
        /*0848*/ 	.word	0x00000020
        /*084c*/ 	.short	0x0101
        /*084e*/ 	.byte	0x1a
	.zero		1


	//   ....[85]....
        /*0850*/ 	.word	0x00009010
        /*0854*/ 	.word	0x000000ff
        /*0858*/ 	.word	0x00000000
        /*085c*/ 	.short	0x010a
        /*085e*/ 	.byte	0x1b
	.zero		1


	//   ....[86]....
        /*0860*/ 	.word	0x00009050
        /*0864*/ 	.word	0x000000ff
        /*0868*/ 	.word	0x00000020
        /*086c*/ 	.short	0x0101
        /*086e*/ 	.byte	0x1b
	.zero		1


	//   ....[87]....
        /*0870*/ 	.word	0x00009070
        /*0874*/ 	.word	0x000000ff
        /*0878*/ 	.word	0x000316d0
        /*087c*/ 	.short	0x010a
        /*087e*/ 	.byte	0x09
	.zero		1


	//   ....[88]....
        /*0880*/ 	.word	0x000099e0
        /*0884*/ 	.word	0x000000ff
        /*0888*/ 	.word	0x000316c0
        /*088c*/ 	.short	0x0101
        /*088e*/ 	.byte	0x09
	.zero		1


	//   ....[89]....
        /*0890*/ 	.word	0x00009a40
        /*0894*/ 	.word	0x000000ff
        /*0898*/ 	.word	0x00000040
        /*089c*/ 	.short	0x010a
        /*089e*/ 	.byte	0x1a
	.zero		1


	//   ....[90]....
        /*08a0*/ 	.word	0x00009aa0
        /*08a4*/ 	.word	0x000000ff
        /*08a8*/ 	.word	0x00000060
        /*08ac*/ 	.short	0x0101
        /*08ae*/ 	.byte	0x1a
	.zero		1


	//   ....[91]....
        /*08b0*/ 	.word	0x00009ac0
        /*08b4*/ 	.word	0x000000ff
        /*08b8*/ 	.word	0x00000040
        /*08bc*/ 	.short	0x010a
        /*08be*/ 	.byte	0x1b
	.zero		1


	//   ....[92]....
        /*08c0*/ 	.word	0x00009b40
        /*08c4*/ 	.word	0x000000ff
        /*08c8*/ 	.word	0x00000060
        /*08cc*/ 	.short	0x0101
        /*08ce*/ 	.byte	0x1b
	.zero		1


	//   ....[93]....
        /*08d0*/ 	.word	0x00009b90
        /*08d4*/ 	.word	0x000000ff
        /*08d8*/ 	.word	0x00031730
        /*08dc*/ 	.short	0x010a
        /*08de*/ 	.byte	0x09
	.zero		1


	//   ....[94]....
        /*08e0*/ 	.word	0x0000a4c0
        /*08e4*/ 	.word	0x000000ff
        /*08e8*/ 	.word	0x00031720
        /*08ec*/ 	.short	0x0101
        /*08ee*/ 	.byte	0x09
	.zero		1


	//   ....[95]....
        /*08f0*/ 	.word	0x0000a5d0
        /*08f4*/ 	.word	0x000000ff
        /*08f8*/ 	.word	0x000315d0
        /*08fc*/ 	.short	0x0108
        /*08fe*/ 	.byte	0x09
	.zero		1


	//   ....[96]....
        /*0900*/ 	.word	0x0000a5e0
        /*0904*/ 	.word	0x000000ff
        /*0908*/ 	.word	0x000315f0
        /*090c*/ 	.short	0x0108
        /*090e*/ 	.byte	0x09
	.zero		1


	//   ....[97]....
        /*0910*/ 	.word	0x0000a630
        /*0914*/ 	.word	0x000000ff
        /*0918*/ 	.word	0x000315d8
        /*091c*/ 	.short	0x0108
        /*091e*/ 	.byte	0x09
	.zero		1


	//   ....[98]....
        /*0920*/ 	.word	0x0000a640
        /*0924*/ 	.word	0x000000ff
        /*0928*/ 	.word	0x000315f8
        /*092c*/ 	.short	0x0108
        /*092e*/ 	.byte	0x09
	.zero		1


	//   ....[99]....
        /*0930*/ 	.word	0x0000a690
        /*0934*/ 	.word	0x000000ff
        /*0938*/ 	.word	0x000315e0
        /*093c*/ 	.short	0x0108
        /*093e*/ 	.byte	0x09
	.zero		1


	//   ....[100]....
        /*0940*/ 	.word	0x0000a6a0
        /*0944*/ 	.word	0x000000ff
        /*0948*/ 	.word	0x00031600
        /*094c*/ 	.short	0x0108
        /*094e*/ 	.byte	0x09
	.zero		1


	//   ....[101]....
        /*0950*/ 	.word	0x0000a6e0
        /*0954*/ 	.word	0x000000ff
        /*0958*/ 	.word	0x00031610
        /*095c*/ 	.short	0x0108
        /*095e*/ 	.byte	0x09
	.zero		1


	//   ....[102]....
        /*0960*/ 	.word	0x0000a6f0
        /*0964*/ 	.word	0x000000ff
        /*0968*/ 	.word	0x00031630
        /*096c*/ 	.short	0x0108
        /*096e*/ 	.byte	0x09
	.zero		1


	//   ....[103]....
        /*0970*/ 	.word	0x0000a740
        /*0974*/ 	.word	0x000000ff
        /*0978*/ 	.word	0x00031618
        /*097c*/ 	.short	0x0108
        /*097e*/ 	.byte	0x09
	.zero		1


	//   ....[104]....
        /*0980*/ 	.word	0x0000a750
        /*0984*/ 	.word	0x000000ff
        /*0988*/ 	.word	0x00031638
        /*098c*/ 	.short	0x0108
        /*098e*/ 	.byte	0x09
	.zero		1


	//   ....[105]....
        /*0990*/ 	.word	0x0000a7a0
        /*0994*/ 	.word	0x000000ff
        /*0998*/ 	.word	0x00031620
        /*099c*/ 	.short	0x0108
        /*099e*/ 	.byte	0x09
	.zero		1


	//   ....[106]....
        /*09a0*/ 	.word	0x0000a7b0
        /*09a4*/ 	.word	0x000000ff
        /*09a8*/ 	.word	0x00031640
        /*09ac*/ 	.short	0x0108
        /*09ae*/ 	.byte	0x09
	.zero		1


	//   ....[107]....
        /*09b0*/ 	.word	0x0000a7d0
        /*09b4*/ 	.word	0x000000ff
        /*09b8*/ 	.word	0x00031730
        /*09bc*/ 	.short	0x010a
        /*09be*/ 	.byte	0x09
	.zero		1


	//   ....[108]....
        /*09c0*/ 	.word	0x0000a810
        /*09c4*/ 	.word	0x000000ff
        /*09c8*/ 	.word	0x00031750
        /*09cc*/ 	.short	0x0108
        /*09ce*/ 	.byte	0x09
	.zero		1


	//   ....[109]....
        /*09d0*/ 	.word	0x0000a820
        /*09d4*/ 	.word	0x000000ff
        /*09d8*/ 	.word	0x00031740
        /*09dc*/ 	.short	0x0108
        /*09de*/ 	.byte	0x09
	.zero		1


	//   ....[110]....
        /*09e0*/ 	.word	0x0000a870
        /*09e4*/ 	.word	0x000000ff
        /*09e8*/ 	.word	0x00031730
        /*09ec*/ 	.short	0x0108
        /*09ee*/ 	.byte	0x09
	.zero		1


	//   ....[111]....
        /*09f0*/ 	.word	0x0000a880
        /*09f4*/ 	.word	0x000000ff
        /*09f8*/ 	.word	0x00031720
        /*09fc*/ 	.short	0x0108
        /*09fe*/ 	.byte	0x09
	.zero		1


	//   ....[112]....
        /*0a00*/ 	.word	0x0000a8a0
        /*0a04*/ 	.word	0x000000ff
        /*0a08*/ 	.word	0x00031710
        /*0a0c*/ 	.short	0x010a
        /*0a0e*/ 	.byte	0x09
	.zero		1


	//   ....[113]....
        /*0a10*/ 	.word	0x0000a910
        /*0a14*/ 	.word	0x000000ff
        /*0a18*/ 	.word	0x00031710
        /*0a1c*/ 	.short	0x0108
        /*0a1e*/ 	.byte	0x09
	.zero		1


	//   ....[114]....
        /*0a20*/ 	.word	0x0000a920
        /*0a24*/ 	.word	0x000000ff
        /*0a28*/ 	.word	0x00031700
        /*0a2c*/ 	.short	0x0108
        /*0a2e*/ 	.byte	0x09
	.zero		1


	//   ....[115]....
        /*0a30*/ 	.word	0x0000a940
        /*0a34*/ 	.word	0x000000ff
        /*0a38*/ 	.word	0x000316d0
        /*0a3c*/ 	.short	0x010a
        /*0a3e*/ 	.byte	0x09
	.zero		1


	//   ....[116]....
        /*0a40*/ 	.word	0x0000aa20
        /*0a44*/ 	.word	0x000000ff
        /*0a48*/ 	.word	0x000316f0
        /*0a4c*/ 	.short	0x0108
        /*0a4e*/ 	.byte	0x09
	.zero		1


	//   ....[117]....
        /*0a50*/ 	.word	0x0000aa30
        /*0a54*/ 	.word	0x000000ff
        /*0a58*/ 	.word	0x000316e0
        /*0a5c*/ 	.short	0x0108
        /*0a5e*/ 	.byte	0x09
	.zero		1


	//   ....[118]....
        /*0a60*/ 	.word	0x0000aa80
        /*0a64*/ 	.word	0x000000ff
        /*0a68*/ 	.word	0x000316d0
        /*0a6c*/ 	.short	0x0108
        /*0a6e*/ 	.byte	0x09
	.zero		1


	//   ....[119]....
        /*0a70*/ 	.word	0x0000aa90
        /*0a74*/ 	.word	0x000000ff
        /*0a78*/ 	.word	0x000316c0
        /*0a7c*/ 	.short	0x0108
        /*0a7e*/ 	.byte	0x09
	.zero		1


	//   ....[120]....
        /*0a80*/ 	.word	0x0000aab0
        /*0a84*/ 	.word	0x000000ff
        /*0a88*/ 	.word	0x000316b0
        /*0a8c*/ 	.short	0x010a
        /*0a8e*/ 	.byte	0x09
	.zero		1


	//   ....[121]....
        /*0a90*/ 	.word	0x0000ad30
        /*0a94*/ 	.word	0x000000ff
        /*0a98*/ 	.word	0x000316b0
        /*0a9c*/ 	.short	0x0108
        /*0a9e*/ 	.byte	0x09
	.zero		1


	//   ....[122]....
        /*0aa0*/ 	.word	0x0000ad40
        /*0aa4*/ 	.word	0x000000ff
        /*0aa8*/ 	.word	0x000316a0
        /*0aac*/ 	.short	0x0108
        /*0aae*/ 	.byte	0x09
	.zero		1


	//   ....[123]....
        /*0ab0*/ 	.word	0x0000ad60
        /*0ab4*/ 	.word	0x000000ff
        /*0ab8*/ 	.word	0x00031680
        /*0abc*/ 	.short	0x0108
        /*0abe*/ 	.byte	0x09
	.zero		1


	//   ....[124]....
        /*0ac0*/ 	.word	0x0000ada0
        /*0ac4*/ 	.word	0x000000ff
        /*0ac8*/ 	.word	0x00031688
        /*0acc*/ 	.short	0x0108
        /*0ace*/ 	.byte	0x09
	.zero		1


	//   ....[125]....
        /*0ad0*/ 	.word	0x0000adb0
        /*0ad4*/ 	.word	0x000000ff
        /*0ad8*/ 	.word	0x00031670
        /*0adc*/ 	.short	0x0108
        /*0ade*/ 	.byte	0x09
	.zero		1


	//   ....[126]....
        /*0ae0*/ 	.word	0x0000ae00
        /*0ae4*/ 	.word	0x000000ff
        /*0ae8*/ 	.word	0x00031678
        /*0aec*/ 	.short	0x0108
        /*0aee*/ 	.byte	0x09
	.zero		1


	//   ....[127]....
        /*0af0*/ 	.word	0x0000ae10
        /*0af4*/ 	.word	0x000000ff
        /*0af8*/ 	.word	0x00031660
        /*0afc*/ 	.short	0x0108
        /*0afe*/ 	.byte	0x09
	.zero		1


	//   ....[128]....
        /*0b00*/ 	.word	0x0000ae60
        /*0b04*/ 	.word	0x000000ff
        /*0b08*/ 	.word	0x00031668
        /*0b0c*/ 	.short	0x0108
        /*0b0e*/ 	.byte	0x09
	.zero		1


	//   ....[129]....
        /*0b10*/ 	.word	0x0000ae70
        /*0b14*/ 	.word	0x000000ff
        /*0b18*/ 	.word	0x00031650
        /*0b1c*/ 	.short	0x0108
        /*0b1e*/ 	.byte	0x09
	.zero		1


	//   ....[130]....
        /*0b20*/ 	.word	0x0000b020
        /*0b24*/ 	.word	0x000000ff
        /*0b28*/ 	.word	0x00031658
        /*0b2c*/ 	.short	0x0108
        /*0b2e*/ 	.byte	0x09
	.zero		1


	//   ....[131]....
        /*0b30*/ 	.word	0x0000f3c0
        /*0b34*/ 	.word	0x000000ff
        /*0b38*/ 	.word	0x00031660
        /*0b3c*/ 	.short	0x010a
        /*0b3e*/ 	.byte	0x14
	.zero		1


	//   ....[132]....
        /*0b40*/ 	.word	0x0000f3f0
        /*0b44*/ 	.word	0x000000ff
        /*0b48*/ 	.word	0x000316b0
        /*0b4c*/ 	.short	0x010a
        /*0b4e*/ 	.byte	0x14
	.zero		1


	//   ....[133]....
        /*0b50*/ 	.word	0x0000f420
        /*0b54*/ 	.word	0x000000ff
        /*0b58*/ 	.word	0x00031710
        /*0b5c*/ 	.short	0x010a
        /*0b5e*/ 	.byte	0x14
	.zero		1


	//   ....[134]....
        /*0b60*/ 	.word	0x0000f450
        /*0b64*/ 	.word	0x000000ff
        /*0b68*/ 	.word	0x00031680
        /*0b6c*/ 	.short	0x010a
        /*0b6e*/ 	.byte	0x0a
	.zero		1


	//   ....[135]....
        /*0b70*/ 	.word	0x0000f490
        /*0b74*/ 	.word	0x000000ff
        /*0b78*/ 	.word	0x000316c0
        /*0b7c*/ 	.short	0x010a
        /*0b7e*/ 	.byte	0x14
	.zero		1


	//   ....[136]....
        /*0b80*/ 	.word	0x0000f4d0
        /*0b84*/ 	.word	0x000000ff
        /*0b88*/ 	.word	0x000316f0
        /*0b8c*/ 	.short	0x010a
        /*0b8e*/ 	.byte	0x14
	.zero		1


	//   ....[137]....
        /*0b90*/ 	.word	0x0000f500
        /*0b94*/ 	.word	0x000000ff
        /*0b98*/ 	.word	0x00031660
        /*0b9c*/ 	.short	0x010a
        /*0b9e*/ 	.byte	0x13
	.zero		1


	//   ....[138]....
        /*0ba0*/ 	.word	0x0000f540
        /*0ba4*/ 	.word	0x000000ff
        /*0ba8*/ 	.word	0x000316b0
        /*0bac*/ 	.short	0x010a
        /*0bae*/ 	.byte	0x14
	.zero		1


	//   ....[139]....
        /*0bb0*/ 	.word	0x0000f580
        /*0bb4*/ 	.word	0x000000ff
        /*0bb8*/ 	.word	0x00031720
        /*0bbc*/ 	.short	0x010a
        /*0bbe*/ 	.byte	0x14
	.zero		1


	//   ....[140]....
        /*0bc0*/ 	.word	0x0000f5c0
        /*0bc4*/ 	.word	0x000000ff
        /*0bc8*/ 	.word	0x00031750
        /*0bcc*/ 	.short	0x010a
        /*0bce*/ 	.byte	0x14
	.zero		1


	//   ....[141]....
        /*0bd0*/ 	.word	0x0000f600
        /*0bd4*/ 	.word	0x000000ff
        /*0bd8*/ 	.word	0x00031710
        /*0bdc*/ 	.short	0x010a
        /*0bde*/ 	.byte	0x14
	.zero		1


	//   ....[142]....
        /*0be0*/ 	.word	0x0000f640
        /*0be4*/ 	.word	0x000000ff
        /*0be8*/ 	.word	0x00031700
        /*0bec*/ 	.short	0x010a
        /*0bee*/ 	.byte	0x14
	.zero		1


	//   ....[143]....
        /*0bf0*/ 	.word	0x0000f690
        /*0bf4*/ 	.word	0x000000ff
        /*0bf8*/ 	.word	0x00031630
        /*0bfc*/ 	.short	0x010a
        /*0bfe*/ 	.byte	0x0d
	.zero		1


	//   ....[144]....
        /*0c00*/ 	.word	0x0000f6d0
        /*0c04*/ 	.word	0x000000ff
        /*0c08*/ 	.word	0x00031740
        /*0c0c*/ 	.short	0x010a
        /*0c0e*/ 	.byte	0x14
	.zero		1


	//   ....[145]....
        /*0c10*/ 	.word	0x0000f700
        /*0c14*/ 	.word	0x000000ff
        /*0c18*/ 	.word	0x00031650
        /*0c1c*/ 	.short	0x010a
        /*0c1e*/ 	.byte	0x14
	.zero		1


	//   ....[146]....
        /*0c20*/ 	.word	0x0000f730
        /*0c24*/ 	.word	0x000000ff
        /*0c28*/ 	.word	0x00031658
        /*0c2c*/ 	.short	0x010a
        /*0c2e*/ 	.byte	0x14
	.zero		1


	//   ....[147]....
        /*0c30*/ 	.word	0x0000f760
        /*0c34*/ 	.word	0x000000ff
        /*0c38*/ 	.word	0x00031670
        /*0c3c*/ 	.short	0x010a
        /*0c3e*/ 	.byte	0x07
	.zero		1


	//   ....[148]....
        /*0c40*/ 	.word	0x0000f790
        /*0c44*/ 	.word	0x000000ff
        /*0c48*/ 	.word	0x00031650
        /*0c4c*/ 	.short	0x010a
        /*0c4e*/ 	.byte	0x10
	.zero		1


	//   ....[149]....
        /*0c50*/ 	.word	0x0000f7d0
        /*0c54*/ 	.word	0x000000ff
        /*0c58*/ 	.word	0x000316a0
        /*0c5c*/ 	.short	0x010a
        /*0c5e*/ 	.byte	0x14
	.zero		1


	//   ....[150]....
        /*0c60*/ 	.word	0x0000f820
        /*0c64*/ 	.word	0x000000ff
        /*0c68*/ 	.word	0x000315f0
        /*0c6c*/ 	.short	0x010a
        /*0c6e*/ 	.byte	0x0d
	.zero		1


	//   ....[151]....
        /*0c70*/ 	.word	0x0000f860
        /*0c74*/ 	.word	0x000000ff
        /*0c78*/ 	.word	0x000316e0
        /*0c7c*/ 	.short	0x010a
        /*0c7e*/ 	.byte	0x14
	.zero		1


	//   ....[152]....
        /*0c80*/ 	.word	0x0000f890
        /*0c84*/ 	.word	0x000000ff
        /*0c88*/ 	.word	0x00000000
        /*0c8c*/ 	.short	0x010a
        /*0c8e*/ 	.byte	0x09
	.zero		1


	//   ....[153]....
        /*0c90*/ 	.word	0x0000f8c0
        /*0c94*/ 	.word	0x000000ff
        /*0c98*/ 	.word	0x00000000
        /*0c9c*/ 	.short	0x010a
        /*0c9e*/ 	.byte	0x09
	.zero		1


	//   ....[154]....
        /*0ca0*/ 	.word	0x0000f910
        /*0ca4*/ 	.word	0x000000ff
        /*0ca8*/ 	.word	0x00000000
        /*0cac*/ 	.short	0x010a
        /*0cae*/ 	.byte	0x1a
	.zero		1


	//   ....[155]....
        /*0cb0*/ 	.word	0x0000f960
        /*0cb4*/ 	.word	0x000000ff
        /*0cb8*/ 	.word	0x00000000
        /*0cbc*/ 	.short	0x010a
        /*0cbe*/ 	.byte	0x1b
	.zero		1


	//   ....[156]....
        /*0cc0*/ 	.word	0x0000f9a0
        /*0cc4*/ 	.word	0x000000ff
        /*0cc8*/ 	.word	0x000316d0
        /*0ccc*/ 	.short	0x010a
        /*0cce*/ 	.byte	0x09
	.zero		1


	//   ....[157]....
        /*0cd0*/ 	.word	0x0000f9e0
        /*0cd4*/ 	.word	0x000000ff
        /*0cd8*/ 	.word	0x00000040
        /*0cdc*/ 	.short	0x010a
        /*0cde*/ 	.byte	0x1a
	.zero		1


	//   ....[158]....
        /*0ce0*/ 	.word	0x0000fa20
        /*0ce4*/ 	.word	0x000000ff
        /*0ce8*/ 	.word	0x00000040
        /*0cec*/ 	.short	0x010a
        /*0cee*/ 	.byte	0x1b
	.zero		1


	//   ....[159]....
        /*0cf0*/ 	.word	0x0000fa60
        /*0cf4*/ 	.word	0x000000ff
        /*0cf8*/ 	.word	0x00031730
        /*0cfc*/ 	.short	0x010a
        /*0cfe*/ 	.byte	0x09
	.zero		1


	//   ....[160]....
        /*0d00*/ 	.word	0x0000fa90
        /*0d04*/ 	.word	0x000000ff
        /*0d08*/ 	.word	0x00031730
        /*0d0c*/ 	.short	0x010a
        /*0d0e*/ 	.byte	0x09
	.zero		1


	//   ....[161]....
        /*0d10*/ 	.word	0x0000fac0
        /*0d14*/ 	.word	0x000000ff
        /*0d18*/ 	.word	0x00031710
        /*0d1c*/ 	.short	0x010a
        /*0d1e*/ 	.byte	0x09
	.zero		1


	//   ....[162]....
        /*0d20*/ 	.word	0x0000faf0
        /*0d24*/ 	.word	0x000000ff
        /*0d28*/ 	.word	0x000316d0
        /*0d2c*/ 	.short	0x010a
        /*0d2e*/ 	.byte	0x09
	.zero		1


	//   ....[163]....
        /*0d30*/ 	.word	0x0000fb20
        /*0d34*/ 	.word	0x000000ff
        /*0d38*/ 	.word	0x000316b0
        /*0d3c*/ 	.short	0x010a
        /*0d3e*/ 	.byte	0x09
	.zero		1


	//----- nvinfo : EIATTR_NUM_MBARRIERS
	.align		4
.L_79:
        /*0d40*/ 	.byte	0x03, 0x38
        /*0d42*/ 	.short	0x0022


	//----- nvinfo : EIATTR_EXIT_INSTR_OFFSETS
	.align		4
        /*0d44*/ 	.byte	0x04, 0x1c
        /*0d46*/ 	.short	(.L_81 - .L_80)


	//   ....[0]....
.L_80:
        /*0d48*/ 	.word	0x0000f3b0


	//----- nvinfo : EIATTR_INDIRECT_BRANCH_TARGETS
	.align		4
.L_81:
        /*0d4c*/ 	.byte	0x04, 0x34
        /*0d4e*/ 	.short	(.L_83 - .L_82)


	//   ....[0]....
.L_82:
        /*0d50*/ 	.word	.L_x_158@srel
        /*0d54*/ 	.short	0x0
        /*0d56*/ 	.short	0x0
        /*0d58*/ 	.word	0x6
        /*0d5c*/ 	.word	.L_x_159@srel
        /*0d60*/ 	.word	.L_x_160@srel
        /*0d64*/ 	.word	.L_x_39@srel
        /*0d68*/ 	.word	.L_x_23@srel
        /*0d6c*/ 	.word	.L_x_163@srel
        /*0d70*/ 	.word	.L_x_164@srel


	//----- nvinfo : EIATTR_REQNTID
	.align		4
.L_83:
        /*0d74*/ 	.byte	0x04, 0x10
        /*0d76*/ 	.short	(.L_85 - .L_84)
.L_84:
        /*0d78*/ 	.word	0x00000200
        /*0d7c*/ 	.word	0x00000001
        /*0d80*/ 	.word	0x00000001


	//----- nvinfo : EIATTR_CRS_STACK_SIZE
	.align		4
.L_85:
        /*0d84*/ 	.byte	0x04, 0x1e
        /*0d86*/ 	.short	(.L_87 - .L_86)
.L_86:
        /*0d88*/ 	.word	0x00000000


	//----- nvinfo : EIATTR_CBANK_PARAM_SIZE
	.align		4
.L_87:
        /*0d8c*/ 	.byte	0x03, 0x19
        /*0d8e*/ 	.short	0x0328


	//----- nvinfo : EIATTR_PARAM_CBANK
	.align		4
        /*0d90*/ 	.byte	0x04, 0x0a
        /*0d92*/ 	.short	(.L_89 - .L_88)
	.align		4
.L_88:
        /*0d94*/ 	.word	index@(.nv.constant0._attn_fwd_tma_dp)
        /*0d98*/ 	.short	0x0380
        /*0d9a*/ 	.short	0x0328


	//----- nvinfo : EIATTR_SW_WAR
	.align		4
.L_89:
        /*0d9c*/ 	.byte	0x04, 0x36
        /*0d9e*/ 	.short	(.L_91 - .L_90)
.L_90:
        /*0da0*/ 	.word	0x00000008
.L_91:


//--------------------- .nv.compat                --------------------------
	.section	.nv.compat,"",@"SHT_CUDA_COMPAT_INFO"
	.align	4
        /*0000*/ 	.byte	0x02, 0x02, 0x03, 0x00, 0x02, 0x05, 0x05, 0x00, 0x02, 0x03, 0x01, 0x00, 0x02, 0x06, 0x01, 0x00


//--------------------- .nv.callgraph             --------------------------
	.section	.nv.callgraph,"",@"SHT_CUDA_CALLGRAPH"
	.align	4
	.sectionentsize	8
	.align		4
        /*0000*/ 	.word	0x00000000
	.align		4
        /*0004*/ 	.word	0xffffffff
	.align		4
        /*0008*/ 	.word	0x00000000
	.align		4
        /*000c*/ 	.word	0xfffffffe
	.align		4
        /*0010*/ 	.word	0x00000000
	.align		4
        /*0014*/ 	.word	0xfffffffd
	.align		4
        /*0018*/ 	.word	0x00000000
	.align		4
        /*001c*/ 	.word	0xfffffffc


//--------------------- .nv.constant4             --------------------------
	.section	.nv.constant4,"a",@progbits
	.align	8
	.align		8
.nv.constant4:
        /*0000*/ 	.dword	_$_str


//--------------------- .nv.constant2._attn_fwd_tma_dp --------------------------
	.section	.nv.constant2._attn_fwd_tma_dp,"a",@progbits
	.sectionflags	@""
	.align	4
.nv.constant2._attn_fwd_tma_dp:
        /*0000*/ 	.byte	0xf0, 0x01, 0x00, 0x00, 0xe0, 0x3f, 0x00, 0x00, 0xd0, 0x47, 0x00, 0x00, 0x50, 0x1a, 0x00, 0x00
        /*0010*/ 	.byte	0x60, 0x6d, 0x00, 0x00, 0xb0, 0xf3, 0x00, 0x00


//--------------------- .text._attn_fwd_tma_dp    --------------------------
	.section	.text._attn_fwd_tma_dp,"ax",@progbits
	.align	128
        .global         _attn_fwd_tma_dp
        .type           _attn_fwd_tma_dp,@function
        .size           _attn_fwd_tma_dp,(.L_x_167 - _attn_fwd_tma_dp)
        .other          _attn_fwd_tma_dp,@"STO_CUDA_ENTRY STV_DEFAULT"
_attn_fwd_tma_dp:
.text._attn_fwd_tma_dp:
[----:B------:R-:W1:Y:S01]  /*0000*/  LDC R1, c[0x0][0x37c] ;  /* 0x0000df00ff017b82 */ /* 0x000e620000000800 */
[----:B------:R-:W2:Y:S01]  /*0010*/  S2R R0, SR_TID.X ;  /* 0x0000000000007919 */ /* 0x000ea20000002100 */
[----:B------:R-:W3:Y:S01]  /*0020*/  LDCU.64 UR22, c[0x0][0x358] ;  /* 0x00006b00ff1677ac */ /* 0x000ee20008000a00 */
[----:B--2---:R-:W-:-:S04]  /*0030*/  SHF.R.U32.HI R2, RZ, 0x5, R0 ;  /* 0x00000005ff027819 */ /* 0x004fc80000011600 */
[----:B------:R-:W-:-:S13]  /*0040*/  R2UR UR26, R2 ;  /* 0x00000000021a72ca */ /* 0x000fda00000e0000 */
[----:B------:R-:W-:-:S06]  /*0050*/  UISETP.GE.U32.AND UP0, UPT, UR26, 0x4, UPT ;  /* 0x000000041a00788c */ /* 0x000fcc000bf06070 */
[----:B------:R-:W-:-:S13]  /*0060*/  PLOP3.LUT P0, PT, PT, PT, UP0, 0x80, 0x8 ;  /* 0x000000000008781c */ /* 0x000fda0003f0f008 */
[----:B-1-3--:R-:W-:Y:S05]  /*0070*/  @!P0 BRA `(.L_x_0) ;  /* 0x0000006c005c8947 */ /* 0x00afea0003800000 */
[----:B------:R-:W1:Y:S01]  /*0080*/  S2UR UR4, SR_CgaCtaId ;  /* 0x00000000000479c3 */ /* 0x000e620000008800 */
[----:B------:R-:W2:Y:S01]  /*0090*/  LDCU UR5, c[0x0][0x698] ;  /* 0x0000d300ff0577ac */ /* 0x000ea20008000800 */
[----:B------:R-:W-:-:S06]  /*00a0*/  UMOV UR20, 0x400 ;  /* 0x0000040000147882 */ /* 0x000fcc0000000000 */
[----:B------:R-:W3:Y:S01]  /*00b0*/  LDC R2, c[0x0][0x380] ;  /* 0x0000e000ff027b82 */ /* 0x000ee20000000800 */
[----:B--2---:R-:W-:Y:S01]  /*00c0*/  ISETP.LT.AND P2, PT, RZ, UR5, PT ;  /* 0x00000005ff007c0c */ /* 0x004fe2000bf41270 */
[----:B-1----:R-:W-:-:S04]  /*00d0*/  ULEA UR20, UR4, UR20, 0x18 ;  /* 0x0000001404147291 */ /* 0x002fc8000f8ec0ff */
[----:B------:R-:W-:Y:S01]  /*00e0*/  UIADD3 UR4, UPT, UPT, UR26, UR20, URZ ;  /* 0x000000141a047290 */ /* 0x000fe2000fffe0ff */
[----:B---3--:R-:W-:-:S05]  /*00f0*/  FMUL R2, R2, 1.4426950216293334961 ;  /* 0x3fb8aa3b02027820 */ /* 0x008fca0000400000 */
[----:B------:R-:W-:Y:S02]  /*0100*/  R2UR UR21, R2 ;  /* 0x00000000021572ca */ /* 0x000fe400000e0000 */
[----:B------:R-:W-:-:S13]  /*0110*/  MOV R2, UR4 ;  /* 0x0000000400027c02 */ /* 0x000fda0008000f00 */
.L_x_1:
[----:B------:R-:W-:-:S08]  /*0120*/  NOP ;  /* 0x0000000000007918 */ /* 0x000fd00000000000 */
[----:B-1----:R-:W1:-:S00]  /*0130*/  USETMAXREG.DEALLOC.CTAPOOL 0x50 ;  /* 0x00000050000079c8 */ /* 0x002e4000080e0500 */
[----:B-1----:R-:W-:-:S06]  /*0140*/  R2UR UR4, R2 ;  /* 0x00000000020472ca */ /* 0x002fcc00000e0000 */
[----:B------:R-:W-:Y:S07]  /*0150*/  BAR.SYNC.DEFER_BLOCKING 0x1 ;  /* 0x0040000000007b1d */ /* 0x000fee0000010000 */
[----:B------:R-:W1:Y:S02]  /*0160*/  LDS.U8 R3, [UR4+0x3168c] ;  /* 0x03168c04ff037984 */ /* 0x000e640008000000 */
[----:B-1----:R-:W-:-:S13]  /*0170*/  ISETP.GT.U32.AND P0, PT, R3, 0x5, PT ;  /* 0x000000050300780c */ /* 0x002fda0003f04070 */
[----:B------:R-:W-:Y:S08]  /*0180*/  @P0 BAR.SYNC.DEFER_BLOCKING 0x1 ;  /* 0x0040000000000b1d */ /* 0x000ff00000010000 */
[----:B------:R-:W-:Y:S06]  /*0190*/  @P0 BAR.SYNC.DEFER_BLOCKING 0x1 ;  /* 0x0040000000000b1d */ /* 0x000fec0000010000 */
[----:B--2---:R-:W-:Y:S05]  /*01a0*/  @P0 BRA `(.L_x_1) ;  /* 0xfffffffc00dc0947 */ /* 0x004fea000383ffff */
[----:B------:R-:W-:-:S04]  /*01b0*/  SHF.L.U32 R3, R3, 0x2, RZ ;  /* 0x0000000203037819 */ /* 0x000fc800000006ff */
[----:B------:R-:W1:Y:S02]  /*01c0*/  LDC R4, c[0x2][R3] ;  /* 0x0080000003047b82 */ /* 0x000e640000000800 */
[----:B-1----:R-:W-:-:S04]  /*01d0*/  SHF.R.S32.HI R5, RZ, 0x1f, R4 ;  /* 0x0000001fff057819 */ /* 0x002fc80000011404 */
.L_x_158:
[----:B------:R-:W-:Y:S05]  /*01e0*/  BRX R4 -0x1f0                                                                                                   (*"BRANCH_TARGETS .L_x_159,.L_x_160,.L_x_39,.L_x_23,.L_x_163,.L_x_164"*) ;  /* 0xfffffffc04847949 */ /* 0x000fea000383ffff */
.L_x_159:
[----:B------:R-:W-:-:S08]  /*01f0*/  NOP ;  /* 0x0000000000007918 */ /* 0x000fd00000000000 */
[----:B------:R-:W1:-:S00]  /*0200*/  USETMAXREG.DEALLOC.CTAPOOL 0x20 ;  /* 0x00000020000079c8 */ /* 0x000e4000080e0500 */
[----:B------:R-:W-:Y:S06]  /*0210*/  BAR.SYNC.DEFER_BLOCKING 0x1 ;  /* 0x0040000000007b1d */ /* 0x000fec0000010000 */
[----:B-1----:R-:W-:Y:S05]  /*0220*/  @!P2 BRA `(.L_x_2) ;  /* 0x000000000008a947 */ /* 0x002fea0003800000 */
[----:B------:R-:W1:Y:S02]  /*0230*/  SYNCS.PHASECHK.TRANS64.TRYWAIT P0, [UR20+0x31660], RZ ;  /* 0x031660ffff0075a7 */ /* 0x000e640008001114 */
[----:B-1----:R-:W-:Y:S05]  /*0240*/  @!P0 BRA `(.L_x_3) ;  /* 0x000000f0005c8947 */ /* 0x002fea0003800000 */
.L_x_2:
[----:B------:R-:W-:Y:S05]  /*0250*/  @!P2 BRA `(.L_x_4) ;  /* 0x000000000008a947 */ /* 0x000fea0003800000 */
[----:B------:R-:W1:Y:S02]  /*0260*/  SYNCS.PHASECHK.TRANS64.TRYWAIT P0, [UR20+0x316b0], RZ ;  /* 0x0316b0ffff0075a7 */ /* 0x000e640008001114 */
[----:B-1----:R-:W-:Y:S05]  /*0270*/  @!P0 BRA `(.L_x_5) ;  /* 0x000000f0005c8947 */ /* 0x002fea0003800000 */
.L_x_4:
[----:B------:R-:W-:Y:S01]  /*0280*/  UMOV UR11, URZ ;  /* 0x000000ff000b7c82 */ /* 0x000fe20008000000 */
[----:B------:R-:W-:Y:S05]  /*0290*/  @!P2 BRA `(.L_x_6) ;  /* 0x0000001400d4a947 */ /* 0x000fea0003800000 */
[----:B------:R-:W1:Y:S01]  /*02a0*/  S2UR UR4, SR_CgaCtaId ;  /* 0x00000000000479c3 */ /* 0x000e620000008800 */
[----:B------:R-:W-:Y:S01]  /*02b0*/  UMOV UR20, 0x400 ;  /* 0x0000040000147882 */ /* 0x000fe20000000000 */
[----:B------:R-:W-:Y:S01]  /*02c0*/  UMOV UR5, URZ ;  /* 0x000000ff00057c82 */ /* 0x000fe20008000000 */
[----:B------:R-:W-:Y:S01]  /*02d0*/  UMOV UR6, URZ ;  /* 0x000000ff00067c82 */ /* 0x000fe20008000000 */
[----:B------:R-:W-:Y:S01]  /*02e0*/  UMOV UR48, 0x0 ;  /* 0x0000000000307882 */ /* 0x000fe20000000000 */
        /* <DEDUP_REMOVED lines=15> */
[----:B------:R-:W-:Y:S01]  /*03e0*/  UMOV UR47, URZ ;  /* 0x000000ff002f7c82 */ /* 0x000fe20008000000 */
[----:B------:R-:W-:Y:S01]  /*03f0*/  UMOV UR14, 0x0 ;  /* 0x00000000000e7882 */ /* 0x000fe20000000000 */
[----:B------:R-:W-:Y:S01]  /*0400*/  UMOV UR15, 0x8200010 ;  /* 0x08200010000f7882 */ /* 0x000fe20000000000 */
[----:B------:R-:W-:Y:S01]  /*0410*/  UMOV UR70, 0x0 ;  /* 0x0000000000467882 */ /* 0x000fe20000000000 */
[----:B-1----:R-:W-:Y:S01]  /*0420*/  ULEA UR20, UR4, UR20, 0x18 ;  /* 0x0000001404147291 */ /* 0x002fe2000f8ec0ff */
[----:B------:R-:W-:Y:S01]  /*0430*/  UMOV UR71, 0x8200010 ;  /* 0x0820001000477882 */ /* 0x000fe20000000000 */
[----:B------:R-:W-:-:S02]  /*0440*/  UMOV UR68, 0x0 ;  /* 0x0000000000447882 */ /* 0x000fc40000000000 */
[----:B------:R-:W-:Y:S02]  /*0450*/  USHF.R.U32.HI UR10, URZ, 0x4, UR20 ;  /* 0x00000004ff0a7899 */ /* 0x000fe40008011614 */
[----:B------:R-:W-:Y:S02]  /*0460*/  UIADD3 UR4, UPT, UPT, UR20, 0x20000, URZ ;  /* 0x0002000014047890 */ /* 0x000fe4000fffe0ff */
[----:B------:R-:W-:Y:S01]  /*0470*/  ULOP3.LUT UR10, UR10, 0x3fff, URZ, 0xc0, !UPT ;  /* 0x00003fff0a0a7892 */ /* 0x000fe2000f8ec0ff */
[----:B------:R-:W1:Y:S01]  /*0480*/  LDS R3, [UR20+0x31400] ;  /* 0x03140014ff037984 */ /* 0x000e620008000800 */
[----:B------:R-:W-:Y:S02]  /*0490*/  USHF.R.U32.HI UR7, URZ, 0x4, UR4 ;  /* 0x00000004ff077899 */ /* 0x000fe40008011604 */
[----:B------:R-:W-:Y:S01]  /*04a0*/  UIADD3 UR12, UP0, UPT, UR10, 0x4000002, URZ ;  /* 0x040000020a0c7890 */ /* 0x000fe2000ff1e0ff */
[----:B------:R-:W2:Y:S01]  /*04b0*/  LDS R6, [UR20+0x31410] ;  /* 0x03141014ff067984 */ /* 0x000ea20008000800 */
[----:B------:R-:W-:-:S02]  /*04c0*/  ULOP3.LUT UR7, UR7, 0x3fff, URZ, 0xc0, !UPT ;  /* 0x00003fff07077892 */ /* 0x000fc4000f8ec0ff */
[----:B------:R-:W-:Y:S01]  /*04d0*/  UIADD3.X UR13, UPT, UPT, UR5, 0x40000040, URZ, UP0, !UPT ;  /* 0x40000040050d7890 */ /* 0x000fe200087fe4ff */
[----:B------:R-:W3:Y:S01]  /*04e0*/  LDS R7, [UR20+0x31418] ;  /* 0x03141814ff077984 */ /* 0x000ee20008000800 */
[----:B------:R-:W-:Y:S02]  /*04f0*/  UIADD3 UR26, UP0, UPT, UR7, 0x4000002, URZ ;  /* 0x04000002071a7890 */ /* 0x000fe4000ff1e0ff */
[----:B------:R-:W-:Y:S02]  /*0500*/  ULOP3.LUT UR64, UR10, 0x4000000, URZ, 0xfc, !UPT ;  /* 0x040000000a407892 */ /* 0x000fe4000f8efcff */
[----:B------:R-:W-:Y:S02]  /*0510*/  UIADD3.X UR27, UPT, UPT, UR6, 0x40000040, URZ, UP0, !UPT ;  /* 0x40000040061b7890 */ /* 0x000fe400087fe4ff */
[----:B------:R-:W-:Y:S02]  /*0520*/  ULOP3.LUT UR28, UR7, 0x4000000, URZ, 0xfc, !UPT ;  /* 0x04000000071c7892 */ /* 0x000fe4000f8efcff */
[----:B------:R-:W-:-:S02]  /*0530*/  UIADD3.64 UR54, UPT, UPT, UR12, 0x2, URZ ;  /* 0x000000020c367897 */ /* 0x000fc4000fffe0ff */
[----:B------:R-:W-:Y:S02]  /*0540*/  UIADD3.64 UR56, UPT, UPT, UR26, 0x2, URZ ;  /* 0x000000021a387897 */ /* 0x000fe4000fffe0ff */
[----:B------:R-:W-:Y:S02]  /*0550*/  UIADD3.64 UR52, UPT, UPT, UR12, 0x4, URZ ;  /* 0x000000040c347897 */ /* 0x000fe4000fffe0ff */
[----:B------:R-:W-:Y:S02]  /*0560*/  UIADD3.64 UR76, UPT, UPT, UR26, 0x4, URZ ;  /* 0x000000041a4c7897 */ /* 0x000fe4000fffe0ff */
[----:B------:R-:W-:Y:S01]  /*0570*/  UIADD3.64 UR50, UPT, UPT, UR12, 0x3fe, URZ ;  /* 0x000003fe0c327897 */ /* 0x000fe2000fffe0ff */
[----:B------:R-:W-:Y:S01]  /*0580*/  MOV R4, UR56 ;  /* 0x0000003800047c02 */ /* 0x000fe20008000f00 */
[----:B------:R-:W-:Y:S01]  /*0590*/  UIADD3.64 UR74, UPT, UPT, UR26, 0x3fe, URZ ;  /* 0x000003fe1a4a7897 */ /* 0x000fe2000fffe0ff */
[----:B------:R-:W-:Y:S01]  /*05a0*/  MOV R5, UR57 ;  /* 0x0000003900057c02 */ /* 0x000fe20008000f00 */
[----:B------:R-:W-:-:S02]  /*05b0*/  UIADD3.64 UR24, UPT, UPT, UR12, 0x400, URZ ;  /* 0x000004000c187897 */ /* 0x000fc4000fffe0ff */
[----:B------:R-:W-:Y:S02]  /*05c0*/  UIADD3.64 UR30, UPT, UPT, UR26, 0x400, URZ ;  /* 0x000004001a1e7897 */ /* 0x000fe4000fffe0ff */
[----:B------:R-:W-:Y:S02]  /*05d0*/  UIADD3.64 UR18, UPT, UPT, UR12, 0x402, URZ ;  /* 0x000004020c127897 */ /* 0x000fe4000fffe0ff */
[----:B------:R-:W-:Y:S02]  /*05e0*/  UIADD3.64 UR32, UPT, UPT, UR26, 0x402, URZ ;  /* 0x000004021a207897 */ /* 0x000fe4000fffe0ff */
[----:B------:R-:W-:Y:S02]  /*05f0*/  UIADD3.64 UR16, UPT, UPT, UR12, 0x404, URZ ;  /* 0x000004040c107897 */ /* 0x000fe4000fffe0ff */
[----:B------:R-:W-:Y:S01]  /*0600*/  UIADD3.64 UR34, UPT, UPT, UR26, 0x404, URZ ;  /* 0x000004041a227897 */ /* 0x000fe2000fffe0ff */
[----:B-1----:R-:W-:Y:S01]  /*0610*/  R2UR UR22, R3 ;  /* 0x00000000031672ca */ /* 0x002fe200000e0000 */
[----:B------:R-:W-:-:S02]  /*0620*/  UIADD3 UR46, UPT, UPT, UR20, 0x31650, URZ ;  /* 0x00031650142e7890 */ /* 0x000fc4000fffe0ff */
[----:B------:R-:W1:Y:S01]  /*0630*/  LDS R3, [UR20+0x31408] ;  /* 0x03140814ff037984 */ /* 0x000e620008000800 */
[----:B------:R-:W-:Y:S02]  /*0640*/  UIADD3 UR4, UPT, UPT, UR20, 0x316a0, URZ ;  /* 0x000316a014047890 */ /* 0x000fe4000fffe0ff */
[----:B------:R-:W-:Y:S01]  /*0650*/  UIADD3 UR6, UPT, UPT, UR20, 0x28000, URZ ;  /* 0x0002800014067890 */ /* 0x000fe2000fffe0ff */
[----:B------:R-:W-:Y:S01]  /*0660*/  UMOV UR7, URZ ;  /* 0x000000ff00077c82 */ /* 0x000fe20008000000 */
[----:B------:R-:W-:Y:S02]  /*0670*/  UMOV UR10, UR46 ;  /* 0x0000002e000a7c82 */ /* 0x000fe40008000000 */
[----:B------:R-:W-:Y:S01]  /*0680*/  USHF.R.U32.HI UR6, URZ, 0x4, UR6 ;  /* 0x00000004ff067899 */ /* 0x000fe20008011606 */
[----:B------:R-:W-:Y:S01]  /*0690*/  UMOV UR23, UR4 ;  /* 0x0000000400177c82 */ /* 0x000fe20008000000 */
[----:B------:R-:W-:Y:S01]  /*06a0*/  UMOV UR69, 0x8200010 ;  /* 0x0820001000457882 */ /* 0x000fe20000000000 */
[----:B------:R-:W-:Y:S01]  /*06b0*/  UTCHMMA gdesc[UR28], gdesc[UR64], tmem[UR22], tmem[UR48], idesc[UR49], !UPT ;  /* 0x00ff30401c0075ea */ /* 0x000fe2000f800016 */
[----:B------:R-:W-:Y:S01]  /*06c0*/  UTCHMMA gdesc[UR26], gdesc[UR12], tmem[UR22], tmem[UR8], idesc[UR9], UPT ;  /* 0x00ff080c1a0075ea */ /* 0x000fe2000b800016 */
[----:B------:R4:W-:Y:S01]  /*06d0*/  UTCHMMA gdesc[UR56], gdesc[UR54], tmem[UR22], tmem[UR36], idesc[UR37], UPT ;  /* 0x00ff2436380075ea */ /* 0x0009e2000b800016 */
[----:B------:R-:W-:Y:S01]  /*06e0*/  UTCHMMA gdesc[UR76], gdesc[UR52], tmem[UR22], tmem[UR44], idesc[UR45], UPT ;  /* 0x00ff2c344c0075ea */ /* 0x000fe2000b800016 */
[----:B------:R-:W-:Y:S01]  /*06f0*/  UTCHMMA gdesc[UR74], gdesc[UR50], tmem[UR22], tmem[UR42], idesc[UR43], UPT ;  /* 0x00ff2a324a0075ea */ /* 0x000fe2000b800016 */
[----:B------:R-:W-:Y:S01]  /*0700*/  UTCHMMA gdesc[UR30], gdesc[UR24], tmem[UR22], tmem[UR40], idesc[UR41], UPT ;  /* 0x00ff28181e0075ea */ /* 0x000fe2000b800016 */
[----:B------:R-:W-:Y:S01]  /*0710*/  UTCHMMA gdesc[UR32], gdesc[UR18], tmem[UR22], tmem[UR38], idesc[UR39], UPT ;  /* 0x00ff2612200075ea */ /* 0x000fe2000b800016 */
[----:B------:R-:W-:Y:S01]  /*0720*/  UTCHMMA gdesc[UR34], gdesc[UR16], tmem[UR22], tmem[UR14], idesc[UR15], UPT ;  /* 0x00ff0e10220075ea */ /* 0x000fe2000b800016 */
[----:B------:R5:W-:Y:S01]  /*0730*/  UTCBAR [UR10], URZ ;  /* 0x000000ff0a0073e9 */ /* 0x000be200080000ff */
[----:B------:R2:W-:Y:S01]  /*0740*/  UTCBAR [UR23], URZ ;  /* 0x000000ff170073e9 */ /* 0x0005e200080000ff */
[----:B------:R-:W1:Y:S01]  /*0750*/  SYNCS.PHASECHK.TRANS64.TRYWAIT P0, [UR20+0x31710], RZ ;  /* 0x031710ffff0075a7 */ /* 0x000e620008001114 */
[----:B------:R-:W1:Y:S01]  /*0760*/  LDCU UR67, c[0x0][0x698] ;  /* 0x0000d300ff4377ac */ /* 0x000e620008000800 */
[----:B----4-:R-:W-:-:S02]  /*0770*/  ULOP3.LUT UR36, UR6, 0x3fff, URZ, 0xc0, !UPT ;  /* 0x00003fff06247892 */ /* 0x010fc4000f8ec0ff */
[----:B-----5:R-:W-:Y:S01]  /*0780*/  UIADD3 UR10, UPT, UPT, UR20, 0x31700, URZ ;  /* 0x00031700140a7890 */ /* 0x020fe2000fffe0ff */
[----:B--2---:R-:W-:Y:S01]  /*0790*/  R2UR UR23, R6 ;  /* 0x00000000061772ca */ /* 0x004fe200000e0000 */
[----:B------:R-:W-:Y:S02]  /*07a0*/  UIADD3 UR6, UP0, UPT, UR36, 0x4000002, URZ ;  /* 0x0400000224067890 */ /* 0x000fe4000ff1e0ff */
[----:B------:R-:W-:Y:S02]  /*07b0*/  ULOP3.LUT UR36, UR36, 0x4000000, URZ, 0xfc, !UPT ;  /* 0x0400000024247892 */ /* 0x000fe4000f8efcff */
[----:B------:R-:W-:Y:S01]  /*07c0*/  UIADD3.X UR7, UPT, UPT, UR7, 0x40000040, URZ, UP0, !UPT ;  /* 0x4000004007077890 */ /* 0x000fe200087fe4ff */
[----:B------:R-:W-:Y:S01]  /*07d0*/  UMOV UR56, 0x0 ;  /* 0x0000000000387882 */ /* 0x000fe20000000000 */
[----:B------:R-:W-:Y:S02]  /*07e0*/  UMOV UR57, 0x8200010 ;  /* 0x0820001000397882 */ /* 0x000fe40000000000 */
[----:B------:R-:W-:-:S02]  /*07f0*/  UIADD3.64 UR38, UPT, UPT, UR6, 0x2, URZ ;  /* 0x0000000206267897 */ /* 0x000fc4000fffe0ff */
[----:B------:R-:W-:Y:S02]  /*0800*/  UIADD3.64 UR40, UPT, UPT, UR6, 0x4, URZ ;  /* 0x0000000406287897 */ /* 0x000fe4000fffe0ff */
[----:B------:R-:W-:Y:S02]  /*0810*/  UIADD3.64 UR42, UPT, UPT, UR6, 0x3fe, URZ ;  /* 0x000003fe062a7897 */ /* 0x000fe4000fffe0ff */
[----:B------:R-:W-:Y:S01]  /*0820*/  UIADD3.64 UR44, UPT, UPT, UR6, 0x400, URZ ;  /* 0x00000400062c7897 */ /* 0x000fe2000fffe0ff */
[----:B------:R-:W-:Y:S01]  /*0830*/  UMOV UR58, 0x0 ;  /* 0x00000000003a7882 */ /* 0x000fe20000000000 */
[----:B------:R-:W-:Y:S01]  /*0840*/  UMOV UR59, 0x8200010 ;  /* 0x08200010003b7882 */ /* 0x000fe20000000000 */
[----:B------:R-:W-:Y:S01]  /*0850*/  UMOV UR60, 0x0 ;  /* 0x00000000003c7882 */ /* 0x000fe20000000000 */
[----:B------:R-:W-:Y:S01]  /*0860*/  UMOV UR61, 0x8200010 ;  /* 0x08200010003d7882 */ /* 0x000fe20000000000 */
[----:B------:R-:W-:Y:S01]  /*0870*/  UMOV UR62, 0x0 ;  /* 0x00000000003e7882 */ /* 0x000fe20000000000 */
[----:B------:R-:W-:Y:S01]  /*0880*/  UMOV UR63, 0x8200010 ;  /* 0x08200010003f7882 */ /* 0x000fe20000000000 */
[----:B------:R-:W-:Y:S01]  /*0890*/  UMOV UR66, UR46 ;  /* 0x0000002e00427c82 */ /* 0x000fe20008000000 */
[----:B------:R-:W-:Y:S01]  /*08a0*/  UMOV UR37, 0x40000040 ;  /* 0x4000004000257882 */ /* 0x000fe20000000000 */
[----:B-1-3--:R-:W-:Y:S05]  /*08b0*/  @!P0 BRA `(.L_x_7) ;  /* 0x000000e800d88947 */ /* 0x00afea0003800000 */
.L_x_128:
[----:B------:R-:W-:Y:S01]  /*08c0*/  UIADD3.64 UR46, UPT, UPT, UR6, 0x402, URZ ;  /* 0x00000402062e7897 */ /* 0x000fe2000fffe0ff */
[----:B------:R1:W-:Y:S01]  /*08d0*/  UTCHMMA gdesc[UR36], gdesc[UR64], tmem[UR23], tmem[UR8], idesc[UR9], !UPT ;  /* 0x00ff0840240075ea */ /* 0x0003e2000f800017 */
[----:B------:R-:W-:Y:S02]  /*08e0*/  UIADD3.64 UR48, UPT, UPT, UR6, 0x404, URZ ;  /* 0x0000040406307897 */ /* 0x000fe4000fffe0ff */
[----:B------:R2:W-:Y:S01]  /*08f0*/  UTCHMMA gdesc[UR6], gdesc[UR12], tmem[UR23], tmem[UR70], idesc[UR71], UPT ;  /* 0x00ff460c060075ea */ /* 0x0005e2000b800017 */
[----:B------:R-:W-:Y:S01]  /*0900*/  UTCHMMA gdesc[UR38], gdesc[UR54], tmem[UR23], tmem[UR68], idesc[UR69], UPT ;  /* 0x00ff4436260075ea */ /* 0x000fe2000b800017 */
[----:B------:R3:W-:Y:S01]  /*0910*/  UTCHMMA gdesc[UR40], gdesc[UR52], tmem[UR23], tmem[UR14], idesc[UR15], UPT ;  /* 0x00ff0e34280075ea */ /* 0x0007e2000b800017 */
[----:B------:R-:W-:Y:S01]  /*0920*/  UTCHMMA gdesc[UR42], gdesc[UR50], tmem[UR23], tmem[UR56], idesc[UR57], UPT ;  /* 0x00ff38322a0075ea */ /* 0x000fe2000b800017 */
[----:B------:R-:W-:Y:S01]  /*0930*/  UTCHMMA gdesc[UR44], gdesc[UR24], tmem[UR23], tmem[UR58], idesc[UR59], UPT ;  /* 0x00ff3a182c0075ea */ /* 0x000fe2000b800017 */
[----:B------:R-:W-:Y:S01]  /*0940*/  HFMA2 R8, -RZ, RZ, 0, 0 ;  /* 0x00000000ff087431 */ /* 0x000fe200000001ff */
[----:B------:R-:W-:Y:S01]  /*0950*/  UTCHMMA gdesc[UR46], gdesc[UR18], tmem[UR23], tmem[UR60], idesc[UR61], UPT ;  /* 0x00ff3c122e0075ea */ /* 0x000fe2000b800017 */
[----:B-1----:R-:W-:Y:S01]  /*0960*/  UMOV UR8, UR10 ;  /* 0x0000000a00087c82 */ /* 0x002fe20008000000 */
[----:B------:R-:W-:Y:S01]  /*0970*/  UMOV UR9, URZ ;  /* 0x000000ff00097c82 */ /* 0x000fe20008000000 */
[----:B------:R-:W-:Y:S01]  /*0980*/  UTCHMMA gdesc[UR48], gdesc[UR16], tmem[UR23], tmem[UR62], idesc[UR63], UPT ;  /* 0x00ff3e10300075ea */ /* 0x000fe2000b800017 */
[----:B------:R-:W-:Y:S01]  /*0990*/  UMOV UR10, UR8 ;  /* 0x00000008000a7c82 */ /* 0x000fe20008000000 */
[----:B--2---:R-:W-:Y:S01]  /*09a0*/  R2UR UR12, R3 ;  /* 0x00000000030c72ca */ /* 0x004fe200000e0000 */
[----:B------:R-:W-:Y:S01]  /*09b0*/  UTCBAR [UR66], URZ ;  /* 0x000000ff420073e9 */ /* 0x000fe200080000ff */
[----:B------:R1:W-:Y:S01]  /*09c0*/  UTCBAR [UR10], URZ ;  /* 0x000000ff0a0073e9 */ /* 0x0003e200080000ff */
[----:B------:R-:W-:Y:S01]  /*09d0*/  R2UR UR13, R7 ;  /* 0x00000000070d72ca */ /* 0x000fe200000e0000 */
[----:B---3--:R-:W-:Y:S01]  /*09e0*/  UMOV UR14, URZ ;  /* 0x000000ff000e7c82 */ /* 0x008fe20008000000 */
[----:B------:R-:W-:Y:S01]  /*09f0*/  UMOV UR15, URZ ;  /* 0x000000ff000f7c82 */ /* 0x000fe20008000000 */
[----:B-1----:R-:W-:-:S06]  /*0a00*/  UIADD3 UR10, UPT, UPT, UR67, -0x80, URZ ;  /* 0xffffff80430a7890 */ /* 0x002fcc000fffe0ff */
[----:B------:R-:W-:-:S07]  /*0a10*/  MOV R7, UR10 ;  /* 0x0000000a00077c02 */ /* 0x000fce0008000f00 */
.L_x_21:
[----:B--2---:R-:W-:Y:S01]  /*0a20*/  ULEA UR10, UR14, UR20, 0x3 ;  /* 0x000000140e0a7291 */ /* 0x004fe2000f8e18ff */
[----:B------:R-:W-:Y:S01]  /*0a30*/  SHF.L.U32 R3, R8, 0x1f, RZ ;  /* 0x0000001f08037819 */ /* 0x000fe200000006ff */
[----:B------:R-:W-:-:S04]  /*0a40*/  ULOP3.LUT UR24, UR11, 0x1, URZ, 0x3c, !UPT ;  /* 0x000000010b187892 */ /* 0x000fc8000f8e3cff */
[----:B-1----:R-:W-:-:S03]  /*0a50*/  USHF.L.U32 UR16, UR24, 0x1f, URZ ;  /* 0x0000001f18107899 */ /* 0x002fc600080006ff */
[----:B------:R-:W1:Y:S03]  /*0a60*/  SYNCS.PHASECHK.TRANS64.TRYWAIT P0, [UR10+0x31680], R3 ;  /* 0x03168003ff0075a7 */ /* 0x000e66000800110a */
[----:B------:R-:W-:Y:S01]  /*0a70*/  MOV R6, UR16 ;  /* 0x0000001000067c02 */ /* 0x000fe20008000f00 */
[----:B-1----:R-:W-:Y:S06]  /*0a80*/  @!P0 BRA `(.L_x_8) ;  /* 0x000000e800708947 */ /* 0x002fec0003800000 */
.L_x_129:
[----:B------:R-:W1:Y:S01]  /*0a90*/  SYNCS.PHASECHK.TRANS64.TRYWAIT P0, [UR20+0x316c0], R6 ;  /* 0x0316c006ff0075a7 */ /* 0x000e620008001114 */
[----:B------:R-:W-:Y:S02]  /*0aa0*/  USHF.L.U32 UR25, UR11, 0x1f, URZ ;  /* 0x0000001f0b197899 */ /* 0x000fe400080006ff */
[----:B------:R-:W-:-:S04]  /*0ab0*/  ULEA UR11, UR14, UR20, 0xf ;  /* 0x000000140e0b7291 */ /* 0x000fc8000f8e78ff */
[----:B------:R-:W-:Y:S01]  /*0ac0*/  MOV R3, UR25 ;  /* 0x0000001900037c02 */ /* 0x000fe20008000f00 */
[----:B-1----:R-:W-:Y:S07]  /*0ad0*/  @!P0 BRA `(.L_x_9) ;  /* 0x000000e800688947 */ /* 0x002fee0003800000 */
.L_x_130:
[----:B------:R-:W1:Y:S01]  /*0ae0*/  SYNCS.PHASECHK.TRANS64.TRYWAIT P0, [UR20+0x316f0], R3 ;  /* 0x0316f003ff0075a7 */ /* 0x000e620008001114 */
[----:B------:R-:W-:Y:S01]  /*0af0*/  UIADD3 UR11, UPT, UPT, UR11, 0x10000, URZ ;  /* 0x000100000b0b7890 */ /* 0x000fe2000fffe0ff */
[----:B------:R-:W-:Y:S01]  /*0b00*/  R2UR UR16, R7 ;  /* 0x00000000071072ca */ /* 0x000fe200000e0000 */
[----:B------:R-:W-:Y:S02]  /*0b10*/  UIADD3 UR66, UPT, UPT, UR22, 0x8, URZ ;  /* 0x0000000816427890 */ /* 0x000fe4000fffe0ff */
[----:B------:R-:W-:Y:S02]  /*0b20*/  USHF.R.U32.HI UR11, URZ, 0x4, UR11 ;  /* 0x00000004ff0b7899 */ /* 0x000fe4000801160b */
[----:B------:R-:W-:Y:S02]  /*0b30*/  UIADD3 UR18, UPT, UPT, UR22, 0x10, URZ ;  /* 0x0000001016127890 */ /* 0x000fe4000fffe0ff */
[----:B------:R-:W-:Y:S02]  /*0b40*/  USGXT.U32 UR52, UR11, 0xe ;  /* 0x0000000e0b34789a */ /* 0x000fe40008000000 */
[----:B------:R-:W-:-:S02]  /*0b50*/  UIADD3 UR68, UPT, UPT, UR22, 0x20, URZ ;  /* 0x0000002016447890 */ /* 0x000fc4000fffe0ff */
[----:B------:R-:W-:Y:S01]  /*0b60*/  UIADD3 UR50, UP2, UPT, UR52, 0x4000080, URZ ;  /* 0x0400008034327890 */ /* 0x000fe2000ff5e0ff */
[----:B------:R-:W-:Y:S01]  /*0b70*/  UMOV UR11, URZ ;  /* 0x000000ff000b7c82 */ /* 0x000fe20008000000 */
[----:B------:R-:W-:Y:S02]  /*0b80*/  UISETP.GE.AND UP0, UPT, UR15, UR16, UPT ;  /* 0x000000100f00728c */ /* 0x000fe4000bf06270 */
[----:B------:R-:W-:Y:S02]  /*0b90*/  UIADD3.X UR51, UPT, UPT, UR11, 0x40000040, URZ, UP2, !UPT ;  /* 0x400000400b337890 */ /* 0x000fe400097fe4ff */
[----:B------:R-:W-:Y:S02]  /*0ba0*/  UIADD3 UR60, UP2, UPT, UR50, 0x80, URZ ;  /* 0x00000080323c7890 */ /* 0x000fe4000ff5e0ff */
[----:B------:R-:W-:Y:S02]  /*0bb0*/  UISETP.GE.AND UP1, UPT, UR15, UR16, UPT ;  /* 0x000000100f00728c */ /* 0x000fe4000bf26270 */
[----:B------:R-:W-:-:S02]  /*0bc0*/  UIADD3 UR11, UPT, UPT, UR22, 0x18, URZ ;  /* 0x00000018160b7890 */ /* 0x000fc4000fffe0ff */
[----:B------:R-:W-:Y:S02]  /*0bd0*/  UIADD3 UR67, UPT, UPT, UR22, 0x28, URZ ;  /* 0x0000002816437890 */ /* 0x000fe4000fffe0ff */
[----:B------:R-:W-:Y:S02]  /*0be0*/  ULOP3.LUT UR52, UR52, 0x4000000, URZ, 0xfc, !UPT ;  /* 0x0400000034347892 */ /* 0x000fe4000f8efcff */
[----:B------:R-:W-:Y:S02]  /*0bf0*/  UIADD3 UR54, UP3, UPT, UR50, 0x100, URZ ;  /* 0x0000010032367890 */ /* 0x000fe4000ff7e0ff */
[----:B------:R-:W-:Y:S01]  /*0c00*/  UIADD3.X UR57, UPT, UPT, UR51, URZ, URZ, UP2, !UPT ;  /* 0x000000ff33397290 */ /* 0x000fe200097fe4ff */
        /* <DEDUP_REMOVED lines=9> */
[----:B-1----:R-:W-:Y:S05]  /*0ca0*/  @!P0 BRA `(.L_x_10) ;  /* 0x000000e800048947 */ /* 0x002fea0003800000 */
.L_x_131:
[----:B------:R-:W-:Y:S01]  /*0cb0*/  UIADD3 UR56, UP2, UPT, UR50, 0x180, URZ ;  /* 0x0000018032387890 */ /* 0x000fe2000ff5e0ff */
[----:B------:R1:W-:Y:S01]  /*0cc0*/  UTCHMMA tmem[UR22], gdesc[UR52], tmem[UR12], tmem[UR58], idesc[UR59], UPT ;  /* 0x00ff3a34160079ea */ /* 0x0003e2000b80000c */
[----:B------:R-:W-:Y:S02]  /*0cd0*/  UIADD3.X UR55, UPT, UPT, UR51, URZ, URZ, UP3, !UPT ;  /* 0x000000ff33377290 */ /* 0x000fe40009ffe4ff */
[----:B------:R2:W-:Y:S01]  /*0ce0*/  UTCHMMA tmem[UR66], gdesc[UR50], tmem[UR12], tmem[UR62], idesc[UR63], UPT ;  /* 0x00ff3e32420079ea */ /* 0x0005e2000b80000c */
[----:B------:R-:W-:Y:S01]  /*0cf0*/  UIADD3 UR19, UPT, UPT, UR22, 0x30, URZ ;  /* 0x0000003016137890 */ /* 0x000fe2000fffe0ff */
[----:B------:R-:W-:Y:S01]  /*0d00*/  PLOP3.LUT P1, PT, PT, PT, UP1, 0x80, 0x8 ;  /* 0x000000000008781c */ /* 0x000fe20003f2f018 */
[----:B------:R-:W-:Y:S01]  /*0d10*/  UIADD3 UR14, UPT, UPT, UR14, 0x1, URZ ;  /* 0x000000010e0e7890 */ /* 0x000fe2000fffe0ff */
[----:B------:R-:W-:Y:S01]  /*0d20*/  PLOP3.LUT P0, PT, PT, PT, UP0, 0x80, 0x8 ;  /* 0x000000000008781c */ /* 0x000fe20003f0f008 */
[----:B------:R-:W-:Y:S01]  /*0d30*/  UIADD3 UR10, UPT, UPT, UR10, 0x31670, URZ ;  /* 0x000316700a0a7890 */ /* 0x000fe2000fffe0ff */
[----:B------:R-:W-:Y:S01]  /*0d40*/  UMOV UR72, 0x0 ;  /* 0x0000000000487882 */ /* 0x000fe20000000000 */
[----:B-1----:R-:W-:Y:S01]  /*0d50*/  UMOV UR59, UR57 ;  /* 0x00000039003b7c82 */ /* 0x002fe20008000000 */
[----:B------:R-:W-:Y:S01]  /*0d60*/  UIADD3.X UR57, UPT, UPT, UR51, URZ, URZ, UP2, !UPT ;  /* 0x000000ff33397290 */ /* 0x000fe200097fe4ff */
[----:B------:R-:W-:Y:S01]  /*0d70*/  UMOV UR58, UR60 ;  /* 0x0000003c003a7c82 */ /* 0x000fe20008000000 */
[----:B------:R-:W-:Y:S01]  /*0d80*/  UIADD3 UR60, UP3, UPT, UR50, 0x200, URZ ;  /* 0x00000200323c7890 */ /* 0x000fe2000ff7e0ff */
[----:B------:R1:W-:Y:S01]  /*0d90*/  UTCHMMA tmem[UR18], gdesc[UR58], tmem[UR12], tmem[UR16], idesc[UR17], UPT ;  /* 0x00ff103a120079ea */ /* 0x0003e2000b80000c */
[----:B--2---:R-:W-:Y:S01]  /*0da0*/  UIADD3 UR62, UP2, UPT, UR50, 0x280, URZ ;  /* 0x00000280323e7890 */ /* 0x004fe2000ff5e0ff */
[----:B------:R2:W-:Y:S01]  /*0db0*/  UTCHMMA tmem[UR11], gdesc[UR54], tmem[UR12], tmem[UR64], idesc[UR65], UPT ;  /* 0x00ff40360b0079ea */ /* 0x0005e2000b80000c */
[----:B------:R-:W-:-:S02]  /*0dc0*/  UIADD3.X UR61, UPT, UPT, UR51, URZ, URZ, UP3, !UPT ;  /* 0x000000ff333d7290 */ /* 0x000fc40009ffe4ff */
[----:B------:R-:W-:Y:S02]  /*0dd0*/  UIADD3.X UR63, UPT, UPT, UR51, URZ, URZ, UP2, !UPT ;  /* 0x000000ff333f7290 */ /* 0x000fe400097fe4ff */
[----:B------:R-:W-:Y:S01]  /*0de0*/  UIADD3 UR66, UPT, UPT, UR22, 0x38, URZ ;  /* 0x0000003816427890 */ /* 0x000fe2000fffe0ff */
[----:B------:R-:W-:Y:S01]  /*0df0*/  UMOV UR73, 0x8210010 ;  /* 0x0821001000497882 */ /* 0x000fe20000000000 */
[----:B-1----:R-:W-:Y:S01]  /*0e00*/  UIADD3 UR18, UPT, UPT, UR20, 0x316e0, URZ ;  /* 0x000316e014127890 */ /* 0x002fe2000fffe0ff */
[----:B--2---:R-:W-:Y:S01]  /*0e10*/  UMOV UR64, 0x0 ;  /* 0x0000000000407882 */ /* 0x004fe20000000000 */
[----:B------:R-:W-:Y:S01]  /*0e20*/  UMOV UR65, 0x8210010 ;  /* 0x0821001000417882 */ /* 0x000fe20000000000 */
[----:B------:R-:W-:Y:S01]  /*0e30*/  UIADD3 UR16, UPT, UPT, UR20, 0x316d0, URZ ;  /* 0x000316d014107890 */ /* 0x000fe2000fffe0ff */
[----:B------:R1:W-:Y:S01]  /*0e40*/  UTCHMMA tmem[UR68], gdesc[UR56], tmem[UR12], tmem[UR64], idesc[UR65], UPT ;  /* 0x00ff4038440079ea */ /* 0x0003e2000b80000c */
[----:B------:R-:W-:Y:S01]  /*0e50*/  UMOV UR70, 0x0 ;  /* 0x0000000000467882 */ /* 0x000fe20000000000 */
[----:B------:R-:W-:Y:S01]  /*0e60*/  UMOV UR71, 0x8210010 ;  /* 0x0821001000477882 */ /* 0x000fe20000000000 */
[----:B------:R-:W-:Y:S01]  /*0e70*/  UTCHMMA tmem[UR67], gdesc[UR60], tmem[UR12], tmem[UR72], idesc[UR73], UPT ;  /* 0x00ff483c430079ea */ /* 0x000fe2000b80000c */
[----:B------:R2:W-:Y:S01]  /*0e80*/  UTCHMMA tmem[UR19], gdesc[UR62], tmem[UR12], tmem[UR70], idesc[UR71], UPT ;  /* 0x00ff463e130079ea */ /* 0x0005e2000b80000c */
[----:B------:R-:W-:Y:S01]  /*0e90*/  UMOV UR11, URZ ;  /* 0x000000ff000b7c82 */ /* 0x000fe20008000000 */
[----:B------:R-:W-:Y:S01]  /*0ea0*/  UMOV UR17, URZ ;  /* 0x000000ff00117c82 */ /* 0x000fe20008000000 */
[----:B------:R-:W-:Y:S01]  /*0eb0*/  UMOV UR69, UR10 ;  /* 0x0000000a00457c82 */ /* 0x000fe20008000000 */
[----:B-1----:R-:W-:Y:S01]  /*0ec0*/  UIADD3 UR64, UP2, UPT, UR50, 0x300, URZ ;  /* 0x0000030032407890 */ /* 0x002fe2000ff5e0ff */
[----:B------:R-:W-:-:S03]  /*0ed0*/  UMOV UR68, UR16 ;  /* 0x0000001000447c82 */ /* 0x000fc60008000000 */
[----:B------:R-:W-:Y:S02]  /*0ee0*/  UIADD3.X UR65, UPT, UPT, UR51, URZ, URZ, UP2, !UPT ;  /* 0x000000ff33417290 */ /* 0x000fe400097fe4ff */
[----:B------:R-:W-:Y:S01]  /*0ef0*/  UISETP.NE.AND UP2, UPT, UR14, 0x2, UPT ;  /* 0x000000020e00788c */ /* 0x000fe2000bf45270 */
[----:B--2---:R-:W-:-:S03]  /*0f00*/  UMOV UR19, URZ ;  /* 0x000000ff00137c82 */ /* 0x004fc60008000000 */
[----:B------:R-:W-:Y:S02]  /*0f10*/  USEL UR14, UR14, URZ, UP2 ;  /* 0x000000ff0e0e7287 */ /* 0x000fe40009000000 */
[----:B------:R-:W-:Y:S01]  /*0f20*/  USEL UR67, URZ, 0x1, UP2 ;  /* 0x00000001ff437887 */ /* 0x000fe20009000000 */
[----:B------:R1:W-:Y:S01]  /*0f30*/  UTCHMMA tmem[UR66], gdesc[UR64], tmem[UR12], tmem[UR72], idesc[UR73], UPT ;  /* 0x00ff4840420079ea */ /* 0x0003e2000b80000c */
[----:B------:R-:W-:Y:S01]  /*0f40*/  UMOV UR18, UR18 ;  /* 0x0000001200127c82 */ /* 0x000fe20008000000 */
[----:B------:R-:W-:Y:S01]  /*0f50*/  ULEA UR19, UR14, UR20, 0x3 ;  /* 0x000000140e137291 */ /* 0x000fe2000f8e18ff */
[----:B------:R1:W-:Y:S01]  /*0f60*/  UTCBAR [UR69], URZ ;  /* 0x000000ff450073e9 */ /* 0x0003e200080000ff */
[----:B------:R1:W-:Y:S01]  /*0f70*/  UTCBAR [UR68], URZ ;  /* 0x000000ff440073e9 */ /* 0x0003e200080000ff */
[----:B------:R1:W-:Y:S01]  /*0f80*/  UTCBAR [UR18], URZ ;  /* 0x000000ff120073e9 */ /* 0x0003e200080000ff */
[----:B------:R-:W-:Y:S01]  /*0f90*/  ULEA UR16, UR14, UR20, 0xf ;  /* 0x000000140e107291 */ /* 0x000fe2000f8e78ff */
[----:B------:R-:W-:Y:S01]  /*0fa0*/  LOP3.LUT R8, R8, UR67, RZ, 0x3c, !PT ;  /* 0x0000004308087c12 */ /* 0x000fe2000f8e3cff */
[----:B------:R-:W-:Y:S01]  /*0fb0*/  UIADD3 UR17, UPT, UPT, UR19, 0x31650, URZ ;  /* 0x0003165013117890 */ /* 0x000fe2000fffe0ff */
[----:B------:R-:W-:Y:S06]  /*0fc0*/  BAR.SYNC.DEFER_BLOCKING 0x2, 0x20 ;  /* 0x0080800000007b1d */ /* 0x000fec0000010000 */
[----:B-1----:R-:W-:Y:S05]  /*0fd0*/  @P1 BRA `(.L_x_11) ;  /* 0x00000000000c1947 */ /* 0x002fea0003800000 */
[----:B------:R-:W-:-:S04]  /*0fe0*/  SHF.L.U32 R3, R8, 0x1f, RZ ;  /* 0x0000001f08037819 */ /* 0x000fc800000006ff */
[----:B------:R-:W1:Y:S02]  /*0ff0*/  SYNCS.PHASECHK.TRANS64.TRYWAIT P3, [UR19+0x31660], R3 ;  /* 0x03166003ff0075a7 */ /* 0x000e640008061113 */
[----:B-1----:R-:W-:Y:S05]  /*1000*/  @!P3 BRA `(.L_x_12) ;  /* 0x000000e4003cb947 */ /* 0x002fea0003800000 */
.L_x_11:
[----:B------:R-:W-:Y:S05]  /*1010*/  @P1 BRA `(.L_x_13) ;  /* 0x0000000000101947 */ /* 0x000fea0003800000 */
[----:B------:R-:W-:-:S06]  /*1020*/  USHF.L.U32 UR18, UR24, 0x1f, URZ ;  /* 0x0000001f18127899 */ /* 0x000fcc00080006ff */
[----:B------:R-:W-:-:S04]  /*1030*/  MOV R3, UR18 ;  /* 0x0000001200037c02 */ /* 0x000fc80008000f00 */
[----:B------:R-:W1:Y:S02]  /*1040*/  SYNCS.PHASECHK.TRANS64.TRYWAIT P3, [UR20+0x316b0], R3 ;  /* 0x0316b003ff0075a7 */ /* 0x000e640008061114 */
[----:B-1----:R-:W-:Y:S05]  /*1050*/  @!P3 BRA `(.L_x_14) ;  /* 0x000000e40034b947 */ /* 0x002fea0003800000 */
.L_x_13:
[----:B------:R-:W-:Y:S05]  /*1060*/  @P0 BRA `(.L_x_15) ;  /* 0x0000000000c00947 */ /* 0x000fea0003800000 */
[----:B------:R-:W-:Y:S01]  /*1070*/  USHF.R.U32.HI UR18, URZ, 0x4, UR16 ;  /* 0x00000004ff127899 */ /* 0x000fe20008011610 */
[----:B------:R-:W-:Y:S01]  /*1080*/  UMOV UR71, 0x40000040 ;  /* 0x4000004000477882 */ /* 0x000fe20000000000 */
[----:B------:R-:W-:Y:S02]  /*1090*/  UMOV UR68, 0x0 ;  /* 0x0000000000447882 */ /* 0x000fe40000000000 */
[----:B------:R-:W-:Y:S01]  /*10a0*/  USGXT.U32 UR18, UR18, 0xe ;  /* 0x0000000e1212789a */ /* 0x000fe20008000000 */
[----:B------:R-:W-:Y:S01]  /*10b0*/  UMOV UR69, 0x8200010 ;  /* 0x0820001000457882 */ /* 0x000fe20000000000 */
[----:B------:R-:W-:Y:S02]  /*10c0*/  UMOV UR19, URZ ;  /* 0x000000ff00137c82 */ /* 0x000fe40008000000 */
[----:B------:R-:W-:Y:S02]  /*10d0*/  ULOP3.LUT UR70, UR18, 0x4000000, URZ, 0xfc, !UPT ;  /* 0x0400000012467892 */ /* 0x000fe4000f8efcff */
[----:B------:R-:W-:Y:S01]  /*10e0*/  UIADD3 UR18, UP0, UPT, UR18, 0x4000002, URZ ;  /* 0x0400000212127890 */ /* 0x000fe2000ff1e0ff */
[----:B------:R-:W-:Y:S01]  /*10f0*/  UMOV UR72, 0x0 ;  /* 0x0000000000487882 */ /* 0x000fe20000000000 */
[----:B------:R-:W-:-:S02]  /*1100*/  UMOV UR73, 0x8200010 ;  /* 0x0820001000497882 */ /* 0x000fc40000000000 */
[----:B------:R-:W-:Y:S02]  /*1110*/  UIADD3.X UR19, UPT, UPT, UR19, 0x40000040, URZ, UP0, !UPT ;  /* 0x4000004013137890 */ /* 0x000fe400087fe4ff */
[----:B------:R-:W-:Y:S01]  /*1120*/  UIADD3 UR66, UP0, UPT, UR18, 0x2, URZ ;  /* 0x0000000212427890 */ /* 0x000fe2000ff1e0ff */
[----:B------:R1:W-:Y:S03]  /*1130*/  UTCHMMA gdesc[UR28], gdesc[UR70], tmem[UR22], tmem[UR68], idesc[UR69], !UPT ;  /* 0x00ff44461c0075ea */ /* 0x0003e6000f800016 */
[----:B------:R-:W-:-:S03]  /*1140*/  UIADD3.X UR67, UPT, UPT, UR19, URZ, URZ, UP0, !UPT ;  /* 0x000000ff13437290 */ /* 0x000fc600087fe4ff */
[----:B------:R-:W-:Y:S01]  /*1150*/  UTCHMMA gdesc[UR26], gdesc[UR18], tmem[UR22], tmem[UR72], idesc[UR73], UPT ;  /* 0x00ff48121a0075ea */ /* 0x000fe2000b800016 */
[----:B-1----:R-:W-:Y:S01]  /*1160*/  R2UR UR68, R4 ;  /* 0x00000000044472ca */ /* 0x002fe200000e0000 */
[----:B------:R-:W-:Y:S01]  /*1170*/  UMOV UR70, 0x0 ;  /* 0x0000000000467882 */ /* 0x000fe20000000000 */
[----:B------:R-:W-:Y:S01]  /*1180*/  R2UR UR69, R5 ;  /* 0x00000000054572ca */ /* 0x000fe200000e0000 */
[----:B------:R-:W-:-:S12]  /*1190*/  UMOV UR71, 0x8200010 ;  /* 0x0820001000477882 */ /* 0x000fd80000000000 */
[----:B------:R1:W-:Y:S02]  /*11a0*/  UTCHMMA gdesc[UR68], gdesc[UR66], tmem[UR22], tmem[UR70], idesc[UR71], UPT ;  /* 0x00ff4642440075ea */ /* 0x0003e4000b800016 */
[----:B-1----:R-:W-:Y:S01]  /*11b0*/  UIADD3 UR68, UP0, UPT, UR18, 0x4, URZ ;  /* 0x0000000412447890 */ /* 0x002fe2000ff1e0ff */
[----:B------:R-:W-:Y:S01]  /*11c0*/  UMOV UR66, 0x0 ;  /* 0x0000000000427882 */ /* 0x000fe20000000000 */
[----:B------:R-:W-:Y:S02]  /*11d0*/  UMOV UR67, 0x8200010 ;  /* 0x0820001000437882 */ /* 0x000fe40000000000 */
[----:B------:R-:W-:Y:S02]  /*11e0*/  UIADD3.X UR69, UPT, UPT, UR19, URZ, URZ, UP0, !UPT ;  /* 0x000000ff13457290 */ /* 0x000fe400087fe4ff */
[----:B------:R-:W-:-:S04]  /*11f0*/  UIADD3 UR70, UP0, UPT, UR18, 0x3fe, URZ ;  /* 0x000003fe12467890 */ /* 0x000fc8000ff1e0ff */
[----:B------:R-:W-:Y:S02]  /*1200*/  UIADD3.X UR71, UPT, UPT, UR19, URZ, URZ, UP0, !UPT ;  /* 0x000000ff13477290 */ /* 0x000fe400087fe4ff */
[----:B------:R-:W-:Y:S01]  /*1210*/  UIADD3 UR72, UP0, UPT, UR18, 0x400, URZ ;  /* 0x0000040012487890 */ /* 0x000fe2000ff1e0ff */
[----:B------:R1:W-:Y:S03]  /*1220*/  UTCHMMA gdesc[UR76], gdesc[UR68], tmem[UR22], tmem[UR66], idesc[UR67], UPT ;  /* 0x00ff42444c0075ea */ /* 0x0003e6000b800016 */
[----:B------:R-:W-:Y:S02]  /*1230*/  UIADD3.X UR73, UPT, UPT, UR19, URZ, URZ, UP0, !UPT ;  /* 0x000000ff13497290 */ /* 0x000fe400087fe4ff */
[----:B-1----:R-:W-:Y:S01]  /*1240*/  UIADD3 UR66, UP0, UPT, UR18, 0x402, URZ ;  /* 0x0000040212427890 */ /* 0x002fe2000ff1e0ff */
[----:B------:R-:W-:Y:S01]  /*1250*/  UMOV UR68, 0x0 ;  /* 0x0000000000447882 */ /* 0x000fe20000000000 */
[----:B------:R-:W-:-:S02]  /*1260*/  UMOV UR69, 0x8200010 ;  /* 0x0820001000457882 */ /* 0x000fc40000000000 */
[----:B------:R-:W-:Y:S01]  /*1270*/  UIADD3.X UR67, UPT, UPT, UR19, URZ, URZ, UP0, !UPT ;  /* 0x000000ff13437290 */ /* 0x000fe200087fe4ff */
[----:B------:R1:W-:Y:S01]  /*1280*/  UTCHMMA gdesc[UR74], gdesc[UR70], tmem[UR22], tmem[UR68], idesc[UR69], UPT ;  /* 0x00ff44464a0075ea */ /* 0x0003e2000b800016 */
[----:B------:R-:W-:-:S04]  /*1290*/  UIADD3 UR18, UP0, UPT, UR18, 0x404, URZ ;  /* 0x0000040412127890 */ /* 0x000fc8000ff1e0ff */
[----:B------:R-:W-:Y:S01]  /*12a0*/  UIADD3.X UR19, UPT, UPT, UR19, URZ, URZ, UP0, !UPT ;  /* 0x000000ff13137290 */ /* 0x000fe200087fe4ff */
[----:B-1----:R-:W-:Y:S01]  /*12b0*/  UMOV UR70, 0x0 ;  /* 0x0000000000467882 */ /* 0x002fe20000000000 */
[----:B------:R-:W-:Y:S02]  /*12c0*/  UMOV UR71, 0x8200010 ;  /* 0x0820001000477882 */ /* 0x000fe40000000000 */
[----:B------:R1:W-:Y:S01]  /*12d0*/  UTCHMMA gdesc[UR30], gdesc[UR72], tmem[UR22], tmem[UR70], idesc[UR71], UPT ;  /* 0x00ff46481e0075ea */ /* 0x0003e2000b800016 */
[----:B------:R-:W-:Y:S04]  /*12e0*/  UTCHMMA gdesc[UR32], gdesc[UR66], tmem[UR22], tmem[UR68], idesc[UR69], UPT ;  /* 0x00ff4442200075ea */ /* 0x000fe8000b800016 */
[----:B------:R2:W-:Y:S01]  /*12f0*/  UTCHMMA gdesc[UR34], gdesc[UR18], tmem[UR22], tmem[UR68], idesc[UR69], UPT ;  /* 0x00ff4412220075ea */ /* 0x0005e2000b800016 */
[----:B-1----:R-:W-:Y:S01]  /*1300*/  UMOV UR70, UR4 ;  /* 0x0000000400467c82 */ /* 0x002fe20008000000 */
[----:B--2---:R-:W-:Y:S01]  /*1310*/  UMOV UR18, UR17 ;  /* 0x0000001100127c82 */ /* 0x004fe20008000000 */
[----:B------:R-:W-:-:S02]  /*1320*/  UMOV UR19, URZ ;  /* 0x000000ff00137c82 */ /* 0x000fc40008000000 */
[----:B------:R-:W-:Y:S02]  /*1330*/  UMOV UR18, UR18 ;  /* 0x0000001200127c82 */ /* 0x000fe40008000000 */
[----:B------:R1:W-:Y:S01]  /*1340*/  UTCBAR [UR18], URZ ;  /* 0x000000ff120073e9 */ /* 0x0003e200080000ff */
[----:B------:R1:W-:Y:S01]  /*1350*/  UTCBAR [UR70], URZ ;  /* 0x000000ff460073e9 */ /* 0x0003e200080000ff */
[----:B------:R-:W-:Y:S01]  /*1360*/  NOP ;  /* 0x0000000000007918 */ /* 0x000fe20000000000 */
.L_x_15:
[----:B-1----:R-:W-:Y:S01]  /*1370*/  USHF.L.U32 UR18, UR24, 0x1f, URZ ;  /* 0x0000001f18127899 */ /* 0x002fe200080006ff */
[----:B------:R-:W-:-:S05]  /*1380*/  MOV R6, UR25 ;  /* 0x0000001900067c02 */ /* 0x000fca0008000f00 */
[----:B------:R-:W-:-:S04]  /*1390*/  MOV R3, UR18 ;  /* 0x0000001200037c02 */ /* 0x000fc80008000f00 */
[----:B------:R-:W1:Y:S02]  /*13a0*/  SYNCS.PHASECHK.TRANS64.TRYWAIT P3, [UR20+0x31720], R3 ;  /* 0x03172003ff0075a7 */ /* 0x000e640008061114 */
[----:B-1----:R-:W-:Y:S05]  /*13b0*/  @!P3 BRA `(.L_x_16) ;  /* 0x000000e0006cb947 */ /* 0x002fea0003800000 */
.L_x_132:
[----:B------:R-:W1:Y:S01]  /*13c0*/  SYNCS.PHASECHK.TRANS64.TRYWAIT P3, [UR20+0x31750], R6 ;  /* 0x03175006ff0075a7 */ /* 0x000e620008061114 */
[----:B------:R-:W-:Y:S01]  /*13d0*/  UIADD3 UR70, UPT, UPT, UR23, 0x8, URZ ;  /* 0x0000000817467890 */ /* 0x000fe2000fffe0ff */
[----:B------:R-:W-:Y:S01]  /*13e0*/  UMOV UR68, 0x0 ;  /* 0x0000000000447882 */ /* 0x000fe20000000000 */
[----:B------:R-:W-:Y:S01]  /*13f0*/  UMOV UR69, 0x8210010 ;  /* 0x0821001000457882 */ /* 0x000fe20000000000 */
[----:B-1----:R-:W-:Y:S09]  /*1400*/  @!P3 BRA `(.L_x_17) ;  /* 0x000000e00068b947 */ /* 0x002ff20003800000 */
.L_x_133:
[----:B------:R-:W-:Y:S02]  /*1410*/  UIADD3 UR25, UPT, UPT, UR23, 0x10, URZ ;  /* 0x0000001017197890 */ /* 0x000fe4000fffe0ff */
[----:B------:R1:W-:Y:S01]  /*1420*/  UTCHMMA tmem[UR23], gdesc[UR52], tmem[UR13], tmem[UR68], idesc[UR69], UPT ;  /* 0x00ff4434170079ea */ /* 0x0003e2000b80000d */
[----:B------:R-:W-:Y:S01]  /*1430*/  UIADD3 UR72, UPT, UPT, UR23, 0x18, URZ ;  /* 0x0000001817487890 */ /* 0x000fe2000fffe0ff */
[----:B------:R-:W-:Y:S01]  /*1440*/  UMOV UR18, 0x0 ;  /* 0x0000000000127882 */ /* 0x000fe20000000000 */
[----:B------:R-:W-:Y:S01]  /*1450*/  UMOV UR19, 0x8210010 ;  /* 0x0821001000137882 */ /* 0x000fe20000000000 */
[----:B------:R-:W-:Y:S01]  /*1460*/  UMOV UR66, 0x0 ;  /* 0x0000000000427882 */ /* 0x000fe20000000000 */
[----:B------:R-:W-:Y:S01]  /*1470*/  UMOV UR67, 0x8210010 ;  /* 0x0821001000437882 */ /* 0x000fe20000000000 */
[----:B------:R2:W-:Y:S01]  /*1480*/  UTCHMMA tmem[UR70], gdesc[UR50], tmem[UR13], tmem[UR18], idesc[UR19], UPT ;  /* 0x00ff1232460079ea */ /* 0x0005e2000b80000d */
[----:B------:R3:W-:Y:S01]  /*1490*/  UTCHMMA tmem[UR25], gdesc[UR58], tmem[UR13], tmem[UR66], idesc[UR67], UPT ;  /* 0x00ff423a190079ea */ /* 0x0007e2000b80000d */
[----:B------:R-:W-:-:S02]  /*14a0*/  UIADD3 UR71, UPT, UPT, UR23, 0x20, URZ ;  /* 0x0000002017477890 */ /* 0x000fc4000fffe0ff */
[----:B------:R4:W-:Y:S01]  /*14b0*/  UTCHMMA tmem[UR72], gdesc[UR54], tmem[UR13], tmem[UR18], idesc[UR19], UPT ;  /* 0x00ff1236480079ea */ /* 0x0009e2000b80000d */
[----:B------:R-:W-:Y:S01]  /*14c0*/  UIADD3 UR73, UPT, UPT, UR23, 0x28, URZ ;  /* 0x0000002817497890 */ /* 0x000fe2000fffe0ff */
[----:B-1----:R-:W-:Y:S01]  /*14d0*/  UMOV UR68, 0x0 ;  /* 0x0000000000447882 */ /* 0x002fe20000000000 */
[----:B------:R-:W-:Y:S01]  /*14e0*/  UMOV UR69, 0x8210010 ;  /* 0x0821001000457882 */ /* 0x000fe20000000000 */
[----:B------:R-:W-:Y:S01]  /*14f0*/  UMOV UR52, 0x0 ;  /* 0x0000000000347882 */ /* 0x000fe20000000000 */
[----:B------:R-:W-:Y:S01]  /*1500*/  UMOV UR53, 0x8210010 ;  /* 0x0821001000357882 */ /* 0x000fe20000000000 */
[----:B--2---:R-:W-:Y:S02]  /*1510*/  UIADD3 UR70, UPT, UPT, UR23, 0x38, URZ ;  /* 0x0000003817467890 */ /* 0x004fe4000fffe0ff */
[----:B---3--:R-:W-:Y:S01]  /*1520*/  UIADD3 UR25, UPT, UPT, UR23, 0x30, URZ ;  /* 0x0000003017197890 */ /* 0x008fe2000fffe0ff */
[----:B----4-:R-:W1:Y:S01]  /*1530*/  LDCU UR55, c[0x0][0x698] ;  /* 0x0000d300ff3777ac */ /* 0x010e620008000800 */
[----:B------:R-:W-:-:S02]  /*1540*/  UIADD3 UR18, UPT, UPT, UR20, 0x31730, URZ ;  /* 0x0003173014127890 */ /* 0x000fc4000fffe0ff */
[----:B------:R-:W-:Y:S01]  /*1550*/  UIADD3 UR50, UPT, UPT, UR20, 0x31740, URZ ;  /* 0x0003174014327890 */ /* 0x000fe2000fffe0ff */
[----:B------:R-:W-:Y:S01]  /*1560*/  UMOV UR58, 0x0 ;  /* 0x00000000003a7882 */ /* 0x000fe20000000000 */
[----:B------:R-:W-:Y:S01]  /*1570*/  UMOV UR59, 0x8210010 ;  /* 0x08210010003b7882 */ /* 0x000fe20000000000 */
[----:B------:R-:W-:Y:S01]  /*1580*/  UMOV UR19, URZ ;  /* 0x000000ff00137c82 */ /* 0x000fe20008000000 */
[----:B------:R2:W-:Y:S01]  /*1590*/  UTCHMMA tmem[UR71], gdesc[UR56], tmem[UR13], tmem[UR58], idesc[UR59], UPT ;  /* 0x00ff3a38470079ea */ /* 0x0005e2000b80000d */
[----:B------:R2:W-:Y:S01]  /*15a0*/  UTCHMMA tmem[UR73], gdesc[UR60], tmem[UR13], tmem[UR66], idesc[UR67], UPT ;  /* 0x00ff423c490079ea */ /* 0x0005e2000b80000d */
[----:B------:R-:W-:Y:S01]  /*15b0*/  UIADD3 UR15, UPT, UPT, UR15, 0x80, URZ ;  /* 0x000000800f0f7890 */ /* 0x000fe2000fffe0ff */
[----:B------:R2:W-:Y:S01]  /*15c0*/  UTCHMMA tmem[UR25], gdesc[UR62], tmem[UR13], tmem[UR68], idesc[UR69], UPT ;  /* 0x00ff443e190079ea */ /* 0x0005e2000b80000d */
[----:B------:R-:W-:Y:S01]  /*15d0*/  UMOV UR51, URZ ;  /* 0x000000ff00337c82 */ /* 0x000fe20008000000 */
[----:B------:R-:W-:Y:S01]  /*15e0*/  UMOV UR10, UR10 ;  /* 0x0000000a000a7c82 */ /* 0x000fe20008000000 */
[----:B------:R-:W-:Y:S01]  /*15f0*/  UMOV UR18, UR18 ;  /* 0x0000001200127c82 */ /* 0x000fe20008000000 */
[----:B------:R2:W-:Y:S01]  /*1600*/  UTCHMMA tmem[UR70], gdesc[UR64], tmem[UR13], tmem[UR52], idesc[UR53], UPT ;  /* 0x00ff3440460079ea */ /* 0x0005e2000b80000d */
[----:B------:R-:W-:Y:S01]  /*1610*/  UMOV UR50, UR50 ;  /* 0x0000003200327c82 */ /* 0x000fe20008000000 */
[----:B------:R2:W-:Y:S01]  /*1620*/  UTCBAR [UR10], URZ ;  /* 0x000000ff0a0073e9 */ /* 0x0005e200080000ff */
[----:B------:R2:W-:Y:S01]  /*1630*/  UTCBAR [UR18], URZ ;  /* 0x000000ff120073e9 */ /* 0x0005e200080000ff */
[----:B------:R2:W-:Y:S01]  /*1640*/  UTCBAR [UR50], URZ ;  /* 0x000000ff320073e9 */ /* 0x0005e200080000ff */
[----:B-1----:R-:W-:Y:S01]  /*1650*/  UISETP.GE.AND UP0, UPT, UR15, UR55, UPT ;  /* 0x000000370f00728c */ /* 0x002fe2000bf06270 */
[----:B------:R-:W-:Y:S10]  /*1660*/  @P1 BRA `(.L_x_18) ;  /* 0x0000000000101947 */ /* 0x000ff40003800000 */
[----:B--2---:R-:W-:-:S06]  /*1670*/  USHF.L.U32 UR10, UR24, 0x1f, URZ ;  /* 0x0000001f180a7899 */ /* 0x004fcc00080006ff */
[----:B------:R-:W-:-:S04]  /*1680*/  MOV R3, UR10 ;  /* 0x0000000a00037c02 */ /* 0x000fc80008000f00 */
[----:B------:R-:W1:Y:S02]  /*1690*/  SYNCS.PHASECHK.TRANS64.TRYWAIT P1, [UR20+0x31710], R3 ;  /* 0x03171003ff0075a7 */ /* 0x000e640008021114 */
[----:B-1----:R-:W-:Y:S05]  /*16a0*/  @!P1 BRA `(.L_x_19) ;  /* 0x000000dc00d09947 */ /* 0x002fea0003800000 */
.L_x_18:
[----:B------:R-:W-:Y:S05]  /*16b0*/  @P0 BRA `(.L_x_20) ;  /* 0x0000000000c00947 */ /* 0x000fea0003800000 */
[----:B--2---:R-:W-:Y:S01]  /*16c0*/  USHF.R.U32.HI UR62, URZ, 0x4, UR16 ;  /* 0x00000004ff3e7899 */ /* 0x004fe20008011610 */
[----:B------:R-:W-:Y:S02]  /*16d0*/  UMOV UR64, 0x0 ;  /* 0x0000000000407882 */ /* 0x000fe40000000000 */
[----:B------:R-:W-:Y:S01]  /*16e0*/  UMOV UR16, URZ ;  /* 0x000000ff00107c82 */ /* 0x000fe20008000000 */
[----:B------:R-:W-:Y:S01]  /*16f0*/  USGXT.U32 UR62, UR62, 0xe ;  /* 0x0000000e3e3e789a */ /* 0x000fe20008000000 */
[----:B------:R-:W-:Y:S01]  /*1700*/  UMOV UR65, 0x8200010 ;  /* 0x0820001000417882 */ /* 0x000fe20000000000 */
[----:B------:R-:W-:Y:S02]  /*1710*/  UMOV UR63, 0x40000040 ;  /* 0x40000040003f7882 */ /* 0x000fe40000000000 */
[----:B------:R-:W-:Y:S02]  /*1720*/  UIADD3 UR18, UP1, UPT, UR62, 0x4000002, URZ ;  /* 0x040000023e127890 */ /* 0x000fe4000ff3e0ff */
[----:B------:R-:W-:-:S02]  /*1730*/  ULOP3.LUT UR62, UR62, 0x4000000, URZ, 0xfc, !UPT ;  /* 0x040000003e3e7892 */ /* 0x000fc4000f8efcff */
[----:B------:R-:W-:Y:S02]  /*1740*/  UIADD3.X UR19, UPT, UPT, UR16, 0x40000040, URZ, UP1, !UPT ;  /* 0x4000004010137890 */ /* 0x000fe40008ffe4ff */
[----:B------:R-:W-:Y:S02]  /*1750*/  UIADD3 UR50, UP4, UPT, UR18, 0x2, URZ ;  /* 0x0000000212327890 */ /* 0x000fe4000ff9e0ff */
[----:B------:R-:W-:Y:S02]  /*1760*/  UIADD3 UR52, UP3, UPT, UR18, 0x4, URZ ;  /* 0x0000000412347890 */ /* 0x000fe4000ff7e0ff */
[----:B------:R-:W-:Y:S01]  /*1770*/  UIADD3.X UR51, UPT, UPT, UR19, URZ, URZ, UP4, !UPT ;  /* 0x000000ff13337290 */ /* 0x000fe2000a7fe4ff */
[----:B------:R-:W-:Y:S01]  /*1780*/  UTCHMMA gdesc[UR36], gdesc[UR62], tmem[UR23], tmem[UR64], idesc[UR65], !UPT ;  /* 0x00ff403e240075ea */ /* 0x000fe2000f800017 */
[----:B------:R-:W-:Y:S02]  /*1790*/  UIADD3 UR54, UP2, UPT, UR18, 0x3fe, URZ ;  /* 0x000003fe12367890 */ /* 0x000fe4000ff5e0ff */
[----:B------:R-:W-:Y:S01]  /*17a0*/  UIADD3 UR56, UP1, UPT, UR18, 0x400, URZ ;  /* 0x0000040012387890 */ /* 0x000fe2000ff3e0ff */
[----:B------:R-:W-:Y:S01]  /*17b0*/  UMOV UR60, 0x0 ;  /* 0x00000000003c7882 */ /* 0x000fe20000000000 */
[----:B------:R-:W-:Y:S01]  /*17c0*/  UMOV UR61, 0x8200010 ;  /* 0x08200010003d7882 */ /* 0x000fe20000000000 */
[----:B------:R-:W-:-:S02]  /*17d0*/  UIADD3 UR58, UP4, UPT, UR18, 0x402, URZ ;  /* 0x00000402123a7890 */ /* 0x000fc4000ff9e0ff */
[----:B------:R-:W-:Y:S01]  /*17e0*/  UTCHMMA gdesc[UR6], gdesc[UR18], tmem[UR23], tmem[UR60], idesc[UR61], UPT ;  /* 0x00ff3c12060075ea */ /* 0x000fe2000b800017 */
[----:B------:R-:W-:Y:S01]  /*17f0*/  UMOV UR10, 0x0 ;  /* 0x00000000000a7882 */ /* 0x000fe20000000000 */
[----:B------:R-:W-:Y:S01]  /*1800*/  UMOV UR11, 0x8200010 ;  /* 0x08200010000b7882 */ /* 0x000fe20000000000 */
[----:B------:R-:W-:Y:S01]  /*1810*/  UIADD3 UR16, UP5, UPT, UR18, 0x404, URZ ;  /* 0x0000040412107890 */ /* 0x000fe2000ffbe0ff */
[----:B------:R1:W-:Y:S01]  /*1820*/  UTCHMMA gdesc[UR38], gdesc[UR50], tmem[UR23], tmem[UR10], idesc[UR11], UPT ;  /* 0x00ff0a32260075ea */ /* 0x0003e2000b800017 */
[----:B------:R-:W-:Y:S02]  /*1830*/  UIADD3.X UR53, UPT, UPT, UR19, URZ, URZ, UP3, !UPT ;  /* 0x000000ff13357290 */ /* 0x000fe40009ffe4ff */
[----:B------:R-:W-:Y:S02]  /*1840*/  UIADD3.X UR55, UPT, UPT, UR19, URZ, URZ, UP2, !UPT ;  /* 0x000000ff13377290 */ /* 0x000fe400097fe4ff */
[----:B------:R-:W-:Y:S02]  /*1850*/  UIADD3.X UR57, UPT, UPT, UR19, URZ, URZ, UP1, !UPT ;  /* 0x000000ff13397290 */ /* 0x000fe40008ffe4ff */
[----:B------:R-:W-:Y:S01]  /*1860*/  UIADD3.X UR59, UPT, UPT, UR19, URZ, URZ, UP4, !UPT ;  /* 0x000000ff133b7290 */ /* 0x000fe2000a7fe4ff */
[----:B------:R-:W-:Y:S01]  /*1870*/  UMOV UR72, 0x0 ;  /* 0x0000000000487882 */ /* 0x000fe20000000000 */
[----:B-1----:R-:W-:Y:S01]  /*1880*/  UMOV UR10, UR17 ;  /* 0x00000011000a7c82 */ /* 0x002fe20008000000 */
[----:B------:R-:W-:Y:S01]  /*1890*/  UIADD3.X UR17, UPT, UPT, UR19, URZ, URZ, UP5, !UPT ;  /* 0x000000ff13117290 */ /* 0x000fe2000affe4ff */
[----:B------:R1:W-:Y:S01]  /*18a0*/  UTCHMMA gdesc[UR40], gdesc[UR52], tmem[UR23], tmem[UR64], idesc[UR65], UPT ;  /* 0x00ff4034280075ea */ /* 0x0003e2000b800017 */
[----:B------:R-:W-:Y:S01]  /*18b0*/  UMOV UR73, 0x8200010 ;  /* 0x0820001000497882 */ /* 0x000fe20000000000 */
[----:B------:R-:W-:Y:S01]  /*18c0*/  UMOV UR70, 0x0 ;  /* 0x0000000000467882 */ /* 0x000fe20000000000 */
[----:B------:R-:W-:Y:S01]  /*18d0*/  UMOV UR71, 0x8200010 ;  /* 0x0820001000477882 */ /* 0x000fe20000000000 */
[----:B------:R-:W-:Y:S01]  /*18e0*/  UMOV UR68, 0x0 ;  /* 0x0000000000447882 */ /* 0x000fe20000000000 */
[----:B------:R-:W-:Y:S01]  /*18f0*/  UMOV UR69, 0x8200010 ;  /* 0x0820001000457882 */ /* 0x000fe20000000000 */
[----:B------:R-:W-:Y:S01]  /*1900*/  UMOV UR11, URZ ;  /* 0x000000ff000b7c82 */ /* 0x000fe20008000000 */
[----:B------:R1:W-:Y:S01]  /*1910*/  UTCHMMA gdesc[UR42], gdesc[UR54], tmem[UR23], tmem[UR72], idesc[UR73], UPT ;  /* 0x00ff48362a0075ea */ /* 0x0003e2000b800017 */
[----:B------:R-:W-:Y:S01]  /*1920*/  UMOV UR66, 0x0 ;  /* 0x0000000000427882 */ /* 0x000fe20000000000 */
[----:B------:R-:W-:Y:S01]  /*1930*/  UMOV UR67, 0x8200010 ;  /* 0x0820001000437882 */ /* 0x000fe20000000000 */
[----:B------:R1:W-:Y:S01]  /*1940*/  UTCHMMA gdesc[UR44], gdesc[UR56], tmem[UR23], tmem[UR70], idesc[UR71], UPT ;  /* 0x00ff46382c0075ea */ /* 0x0003e2000b800017 */
[----:B------:R-:W-:Y:S01]  /*1950*/  UMOV UR62, UR10 ;  /* 0x0000000a003e7c82 */ /* 0x000fe20008000000 */
[----:B------:R1:W-:Y:S01]  /*1960*/  UTCHMMA gdesc[UR46], gdesc[UR58], tmem[UR23], tmem[UR68], idesc[UR69], UPT ;  /* 0x00ff443a2e0075ea */ /* 0x0003e2000b800017 */
[----:B------:R-:W-:Y:S01]  /*1970*/  UMOV UR25, UR8 ;  /* 0x0000000800197c82 */ /* 0x000fe20008000000 */
[----:B------:R1:W-:Y:S01]  /*1980*/  UTCHMMA gdesc[UR48], gdesc[UR16], tmem[UR23], tmem[UR66], idesc[UR67], UPT ;  /* 0x00ff4210300075ea */ /* 0x0003e2000b800017 */
[----:B------:R1:W-:Y:S01]  /*1990*/  UTCBAR [UR62], URZ ;  /* 0x000000ff3e0073e9 */ /* 0x0003e200080000ff */
[----:B------:R1:W-:Y:S01]  /*19a0*/  UTCBAR [UR25], URZ ;  /* 0x000000ff190073e9 */ /* 0x0003e200080000ff */
[----:B------:R-:W-:Y:S01]  /*19b0*/  NOP ;  /* 0x0000000000007918 */ /* 0x000fe20000000000 */
.L_x_20:
[----:B------:R-:W-:Y:S01]  /*19c0*/  PLOP3.LUT P0, PT, PT, PT, UP0, 0x80, 0x8 ;  /* 0x000000000008781c */ /* 0x000fe20003f0f008 */
[----:B------:R-:W-:-:S12]  /*19d0*/  UMOV UR11, UR24 ;  /* 0x00000018000b7c82 */ /* 0x000fd80008000000 */
[----:B------:R-:W-:Y:S05]  /*19e0*/  @!P0 BRA `(.L_x_21) ;  /* 0xfffffff0000c8947 */ /* 0x000fea000383ffff */
.L_x_6:
[----:B------:R-:W-:Y:S06]  /*19f0*/  BAR.SYNC.DEFER_BLOCKING 0x1 ;  /* 0x0040000000007b1d */ /* 0x000fec0000010000 */
.L_x_22:
[----:B------:R-:W-:-:S08]  /*1a00*/  NOP ;  /* 0x0000000000007918 */ /* 0x000fd00000000000 */
[----:B------:R-:W3:Y:S02]  /*1a10*/  USETMAXREG.TRY_ALLOC.CTAPOOL UP0, 0x50 ;  /* 0x00000050000079c8 */ /* 0x000ee40008000600 */
[----:B---3--:R-:W-:-:S13]  /*1a20*/  PLOP3.LUT P0, PT, PT, PT, UP0, 0x80, 0x8 ;  /* 0x000000000008781c */ /* 0x008fda0003f0f008 */
[----:B------:R-:W-:Y:S05]  /*1a30*/  @!P0 BRA `(.L_x_22) ;  /* 0xfffffffc00f08947 */ /* 0x000fea000383ffff */
[----:B------:R-:W-:Y:S05]  /*1a40*/  BRA `(.L_x_1) ;  /* 0xffffffe400b47947 */ /* 0x000fea000383ffff */
.L_x_23:
[----:B------:R-:W-:-:S08]  /*1a50*/  NOP ;  /* 0x0000000000007918 */ /* 0x000fd00000000000 */
[----:B------:R-:W1:Y:S02]  /*1a60*/  USETMAXREG.TRY_ALLOC.CTAPOOL UP0, 0xc0 ;  /* 0x000000c0000079c8 */ /* 0x000e640008000600 */
[----:B-1----:R-:W-:-:S13]  /*1a70*/  PLOP3.LUT P0, PT, PT, PT, UP0, 0x80, 0x8 ;  /* 0x000000000008781c */ /* 0x002fda0003f0f008 */
[----:B------:R-:W-:Y:S05]  /*1a80*/  @!P0 BRA `(.L_x_23) ;  /* 0xfffffffc00f08947 */ /* 0x000fea000383ffff */
[----:B------:R-:W-:Y:S01]  /*1a90*/  BAR.SYNC.DEFER_BLOCKING 0x1 ;  /* 0x0040000000007b1d */ /* 0x000fe20000010000 */
[----:B------:R-:W-:Y:S02]  /*1aa0*/  @!P2 LOP3.LUT R133, R0, 0x7f, RZ, 0xc0, !PT ;  /* 0x0000007f0085a812 */ /* 0x000fe400078ec0ff */
[----:B------:R-:W-:Y:S02]  /*1ab0*/  @!P2 MOV R3, 0xff800000 ;  /* 0xff8000000003a802 */ /* 0x000fe40000000f00 */
[----:B------:R-:W-:Y:S01]  /*1ac0*/  @!P2 MOV R132, 0x3f800000 ;  /* 0x3f8000000084a802 */ /* 0x000fe20000000f00 */
[----:B------:R-:W-:Y:S06]  /*1ad0*/  @!P2 BRA `(.L_x_24) ;  /* 0x000000240024a947 */ /* 0x000fec0003800000 */
[----:B------:R-:W1:Y:S01]  /*1ae0*/  S2UR UR4, SR_CgaCtaId ;  /* 0x00000000000479c3 */ /* 0x000e620000008800 */
[----:B------:R-:W-:Y:S01]  /*1af0*/  UMOV UR20, 0x400 ;  /* 0x0000040000147882 */ /* 0x000fe20000000000 */
[C---:B------:R-:W-:Y:S01]  /*1b00*/  LOP3.LUT R133, R0.reuse, 0x7f, RZ, 0xc0, !PT ;  /* 0x0000007f00857812 */ /* 0x040fe200078ec0ff */
[----:B------:R-:W-:Y:S01]  /*1b10*/  HFMA2 R132, -RZ, RZ, 1.875, 0 ;  /* 0x3f800000ff847431 */ /* 0x000fe200000001ff */
[----:B------:R-:W-:Y:S01]  /*1b20*/  IADD3 R136, PT, PT, R0, -0x100, RZ ;  /* 0xffffff0000887810 */ /* 0x000fe20007ffe0ff */
[----:B------:R-:W-:Y:S01]  /*1b30*/  UMOV UR5, URZ ;  /* 0x000000ff00057c82 */ /* 0x000fe20008000000 */
[----:B------:R-:W-:Y:S01]  /*1b40*/  MOV R138, 0xff800000 ;  /* 0xff800000008a7802 */ /* 0x000fe20000000f00 */
[----:B------:R-:W-:Y:S01]  /*1b50*/  UMOV UR6, URZ ;  /* 0x000000ff00067c82 */ /* 0x000fe20008000000 */
[----:B------:R-:W-:Y:S01]  /*1b60*/  SHF.R.U32.HI R135, RZ, 0x5, R136 ;  /* 0x00000005ff877819 */ /* 0x000fe20000011688 */
[----:B------:R-:W-:Y:S01]  /*1b70*/  UMOV UR7, URZ ;  /* 0x000000ff00077c82 */ /* 0x000fe20008000000 */
[----:B-1----:R-:W-:-:S03]  /*1b80*/  ULEA UR20, UR4, UR20, 0x18 ;  /* 0x0000001404147291 */ /* 0x002fc6000f8ec0ff */
[----:B------:R-:W-:-:S03]  /*1b90*/  UMOV UR4, URZ ;  /* 0x000000ff00047c82 */ /* 0x000fc60008000000 */
[----:B------:R-:W-:-:S03]  /*1ba0*/  LEA R134, R133, UR20, 0x2 ;  /* 0x0000001485867c11 */ /* 0x000fc6000f8e10ff */
[----:B------:R-:W1:Y:S01]  /*1bb0*/  LDS R3, [UR20+0x31410] ;  /* 0x03141014ff037984 */ /* 0x000e620008000800 */
[----:B------:R-:W-:Y:S02]  /*1bc0*/  IADD3 R134, PT, PT, R134, 0x30600, RZ ;  /* 0x0003060086867810 */ /* 0x000fe40007ffe0ff */
[----:B-1----:R-:W-:-:S15]  /*1bd0*/  R2UR UR10, R3 ;  /* 0x00000000030a72ca */ /* 0x002fde00000e0000 */
.L_x_28:
[----:B------:R-:W-:Y:S01]  /*1be0*/  BAR.SYNC.DEFER_BLOCKING 0x5, 0x80 ;  /* 0x0142000000007b1d */ /* 0x000fe20000010000 */
[----:B------:R-:W-:-:S06]  /*1bf0*/  USHF.L.U32 UR12, UR6, 0x1f, URZ ;  /* 0x0000001f060c7899 */ /* 0x000fcc00080006ff */
[----:B------:R-:W-:-:S04]  /*1c00*/  MOV R3, UR12 ;  /* 0x0000000c00037c02 */ /* 0x000fc80008000f00 */
[----:B-1----:R-:W1:Y:S02]  /*1c10*/  SYNCS.PHASECHK.TRANS64.TRYWAIT P0, [UR20+0x31700], R3 ;  /* 0x03170003ff0075a7 */ /* 0x002e640008001114 */
[----:B-1----:R-:W-:Y:S05]  /*1c20*/  @!P0 BRA `(.L_x_25) ;  /* 0x000000d800808947 */ /* 0x002fea0003800000 */
.L_x_134:
[----:B------:R-:W1:Y:S01]  /*1c30*/  SHFL.IDX PT, R3, R135, RZ, 0x1f ;  /* 0x00001fff87037589 */ /* 0x000e6200000e0000 */
[----:B------:R-:W-:Y:S01]  /*1c40*/  ISETP.NE.AND P1, PT, R136, RZ, PT ;  /* 0x000000ff8800720c */ /* 0x000fe20003f25270 */
[----:B------:R-:W-:-:S04]  /*1c50*/  UIADD3 UR5, UPT, UPT, UR5, 0x1, URZ ;  /* 0x0000000105057890 */ /* 0x000fc8000fffe0ff */
[----:B------:R-:W-:-:S04]  /*1c60*/  UISETP.NE.AND UP0, UPT, UR5, 0x3, UPT ;  /* 0x000000030500788c */ /* 0x000fc8000bf05270 */
[----:B------:R-:W-:Y:S02]  /*1c70*/  USEL UR11, URZ, 0x1, UP0 ;  /* 0x00000001ff0b7887 */ /* 0x000fe40008000000 */
[----:B------:R-:W-:Y:S02]  /*1c80*/  USEL UR5, UR5, 0x1, UP0 ;  /* 0x0000000105057887 */ /* 0x000fe40008000000 */
[----:B------:R-:W-:Y:S02]  /*1c90*/  ULOP3.LUT UR4, UR4, UR11, URZ, 0x3c, !UPT ;  /* 0x0000000b04047292 */ /* 0x000fe4000f8e3cff */
[----:B------:R-:W-:Y:S02]  /*1ca0*/  ULEA UR13, UR5, UR20, 0x3 ;  /* 0x00000014050d7291 */ /* 0x000fe4000f8e18ff */
[----:B------:R-:W-:Y:S01]  /*1cb0*/  USHF.L.U32 UR11, UR4, 0x1f, URZ ;  /* 0x0000001f040b7899 */ /* 0x000fe200080006ff */
[----:B-1----:R-:W-:-:S13]  /*1cc0*/  R2UR UR8, R3 ;  /* 0x00000000030872ca */ /* 0x002fda00000e0000 */
[----:B------:R-:W-:Y:S02]  /*1cd0*/  USHF.L.U32 UR9, UR8, 0x15, URZ ;  /* 0x0000001508097899 */ /* 0x000fe400080006ff */
[----:B------:R-:W-:Y:S02]  /*1ce0*/  USHF.R.U32.HI UR8, URZ, 0x2, UR8 ;  /* 0x00000002ff087899 */ /* 0x000fe40008011608 */
[----:B------:R-:W-:-:S04]  /*1cf0*/  ULOP3.LUT UR9, UR9, 0x600000, URZ, 0xc0, !UPT ;  /* 0x0060000009097892 */ /* 0x000fc8000f8ec0ff */
[----:B------:R-:W-:-:S04]  /*1d00*/  UIADD3 UR9, UPT, UPT, UR10, UR9, URZ ;  /* 0x000000090a097290 */ /* 0x000fc8000fffe0ff */
[----:B------:R-:W-:-:S09]  /*1d10*/  ULEA UR9, UR8, UR9, 0x7 ;  /* 0x0000000908097291 */ /* 0x000fd2000f8e38ff */
[----:B------:R-:W1:Y:S01]  /*1d20*/  LDTM.x64 R68, tmem[UR9] ;  /* 0x00000009004479ee */ /* 0x000e620008340000 */
[----:B------:R-:W2:Y:S01]  /*1d30*/  LDTM.x64 R4, tmem[UR9+0x40] ;  /* 0x00004009000479ee */ /* 0x000ea20008340000 */
[----:B------:R-:W-:Y:S01]  /*1d40*/  NOP ;  /* 0x0000000000007918 */ /* 0x000fe20000000000 */
[----:B-1----:R-:W-:-:S04]  /*1d50*/  FMNMX3 R3, R68, R69, R70, !PT ;  /* 0x0000004544037276 */ /* 0x002fc80007800046 */
[----:B------:R-:W-:-:S04]  /*1d60*/  FMNMX3 R3, R3, R71, R72, !PT ;  /* 0x0000004703037276 */ /* 0x000fc80007800048 */
        /* <DEDUP_REMOVED lines=29> */
[----:B--2---:R-:W-:-:S04]  /*1f40*/  FMNMX3 R3, R3, R131, R4, !PT ;  /* 0x0000008303037276 */ /* 0x004fc80007800004 */
        /* <DEDUP_REMOVED lines=31> */
[----:B------:R-:W-:-:S05]  /*2140*/  FMNMX R140, R67, R140, !PT ;  /* 0x0000008c438c7209 */ /* 0x000fca0007800000 */
[----:B------:R-:W-:-:S05]  /*2150*/  FMUL R3, R140, UR21 ;  /* 0x000000158c037c20 */ /* 0x000fca0008400000 */
[----:B------:R-:W-:-:S05]  /*2160*/  FMNMX R3, R3, R138, !PT ;  /* 0x0000008a03037209 */ /* 0x000fca0007800000 */
[--C-:B------:R-:W-:Y:S01]  /*2170*/  FFMA R68, R68, UR21, -R3.reuse ;  /* 0x0000001544447c23 */ /* 0x100fe20008000803 */
[--C-:B------:R-:W-:Y:S01]  /*2180*/  FFMA R137, R69, UR21, -R3.reuse ;  /* 0x0000001545897c23 */ /* 0x100fe20008000803 */
[--C-:B------:R-:W-:Y:S01]  /*2190*/  FFMA R69, R70, UR21, -R3.reuse ;  /* 0x0000001546457c23 */ /* 0x100fe20008000803 */
[--C-:B------:R-:W-:Y:S01]  /*21a0*/  FFMA R70, R72, UR21, -R3.reuse ;  /* 0x0000001548467c23 */ /* 0x100fe20008000803 */
[--C-:B------:R-:W-:Y:S01]  /*21b0*/  FFMA R140, R71, UR21, -R3.reuse ;  /* 0x00000015478c7c23 */ /* 0x100fe20008000803 */
[--C-:B------:R-:W-:Y:S01]  /*21c0*/  FFMA R72, R76, UR21, -R3.reuse ;  /* 0x000000154c487c23 */ /* 0x100fe20008000803 */
[----:B------:R-:W-:Y:S01]  /*21d0*/  MUFU.EX2 R68, R68 ;  /* 0x0000004400447308 */ /* 0x000fe20000000800 */
[--C-:B------:R-:W-:Y:S01]  /*21e0*/  FFMA R76, R80, UR21, -R3.reuse ;  /* 0x00000015504c7c23 */ /* 0x100fe20008000803 */
[--C-:B------:R-:W-:Y:S01]  /*21f0*/  FFMA R80, R84, UR21, -R3.reuse ;  /* 0x0000001554507c23 */ /* 0x100fe20008000803 */
[--C-:B------:R-:W-:Y:S01]  /*2200*/  FFMA R84, R88, UR21, -R3.reuse ;  /* 0x0000001558547c23 */ /* 0x100fe20008000803 */
[--C-:B------:R-:W-:Y:S01]  /*2210*/  FFMA R88, R92, UR21, -R3.reuse ;  /* 0x000000155c587c23 */ /* 0x100fe20008000803 */
[--C-:B------:R-:W-:Y:S01]  /*2220*/  FFMA R92, R96, UR21, -R3.reuse ;  /* 0x00000015605c7c23 */ /* 0x100fe20008000803 */
[--C-:B------:R-:W-:Y:S01]  /*2230*/  FFMA R96, R100, UR21, -R3.reuse ;  /* 0x0000001564607c23 */ /* 0x100fe20008000803 */
[--C-:B------:R-:W-:Y:S01]  /*2240*/  FFMA R100, R104, UR21, -R3.reuse ;  /* 0x0000001568647c23 */ /* 0x100fe20008000803 */
[----:B------:R-:W1:Y:S01]  /*2250*/  MUFU.EX2 R137, R137 ;  /* 0x0000008900897308 */ /* 0x000e620000000800 */
[--C-:B------:R-:W-:Y:S01]  /*2260*/  FFMA R73, R73, UR21, -R3.reuse ;  /* 0x0000001549497c23 */ /* 0x100fe20008000803 */
[--C-:B------:R-:W-:Y:S01]  /*2270*/  FFMA R104, R108, UR21, -R3.reuse ;  /* 0x000000156c687c23 */ /* 0x100fe20008000803 */
[--C-:B------:R-:W-:Y:S01]  /*2280*/  FFMA R108, R112, UR21, -R3.reuse ;  /* 0x00000015706c7c23 */ /* 0x100fe20008000803 */
[--C-:B------:R-:W-:Y:S01]  /*2290*/  FFMA R112, R116, UR21, -R3.reuse ;  /* 0x0000001574707c23 */ /* 0x100fe20008000803 */
[--C-:B------:R-:W-:Y:S01]  /*22a0*/  FFMA R116, R120, UR21, -R3.reuse ;  /* 0x0000001578747c23 */ /* 0x100fe20008000803 */
[--C-:B------:R-:W-:Y:S01]  /*22b0*/  FFMA R71, R74, UR21, -R3.reuse ;  /* 0x000000154a477c23 */ /* 0x100fe20008000803 */
[--C-:B------:R-:W-:Y:S01]  /*22c0*/  FFMA R120, R124, UR21, -R3.reuse ;  /* 0x000000157c787c23 */ /* 0x100fe20008000803 */
[----:B------:R-:W2:Y:S01]  /*22d0*/  MUFU.EX2 R69, R69 ;  /* 0x0000004500457308 */ /* 0x000ea20000000800 */
[--C-:B------:R-:W-:Y:S01]  /*22e0*/  FFMA R124, R128, UR21, -R3.reuse ;  /* 0x00000015807c7c23 */ /* 0x100fe20008000803 */
[--C-:B------:R-:W-:Y:S01]  /*22f0*/  FFMA R128, R4, UR21, -R3.reuse ;  /* 0x0000001504807c23 */ /* 0x100fe20008000803 */
[--C-:B------:R-:W-:Y:S01]  /*2300*/  FFMA R74, R75, UR21, -R3.reuse ;  /* 0x000000154b4a7c23 */ /* 0x100fe20008000803 */
[--C-:B------:R-:W-:Y:S01]  /*2310*/  FFMA R139, R5, UR21, -R3.reuse ;  /* 0x00000015058b7c23 */ /* 0x100fe20008000803 */
[--C-:B------:R-:W-:Y:S01]  /*2320*/  FFMA R77, R77, UR21, -R3.reuse ;  /* 0x000000154d4d7c23 */ /* 0x100fe20008000803 */
[--C-:B------:R-:W-:Y:S01]  /*2330*/  FFMA R75, R78, UR21, -R3.reuse ;  /* 0x000000154e4b7c23 */ /* 0x100fe20008000803 */
[----:B------:R-:W-:Y:S01]  /*2340*/  FFMA R78, R79, UR21, -R3 ;  /* 0x000000154f4e7c23 */ /* 0x000fe20008000803 */
[----:B------:R-:W3:Y:S01]  /*2350*/  MUFU.EX2 R140, R140 ;  /* 0x0000008c008c7308 */ /* 0x000ee20000000800 */
[----:B-1----:R-:W-:Y:S01]  /*2360*/  FADD R4, R68, R137 ;  /* 0x0000008944047221 */ /* 0x002fe20000000000 */
[--C-:B------:R-:W-:Y:S01]  /*2370*/  FFMA R81, R81, UR21, -R3.reuse ;  /* 0x0000001551517c23 */ /* 0x100fe20008000803 */
[--C-:B------:R-:W-:Y:S01]  /*2380*/  FFMA R79, R82, UR21, -R3.reuse ;  /* 0x00000015524f7c23 */ /* 0x100fe20008000803 */
[--C-:B------:R-:W-:Y:S01]  /*2390*/  FFMA R82, R83, UR21, -R3.reuse ;  /* 0x0000001553527c23 */ /* 0x100fe20008000803 */
[--C-:B------:R-:W-:Y:S01]  /*23a0*/  FFMA R85, R85, UR21, -R3.reuse ;  /* 0x0000001555557c23 */ /* 0x100fe20008000803 */
[--C-:B------:R-:W-:Y:S01]  /*23b0*/  FFMA R83, R86, UR21, -R3.reuse ;  /* 0x0000001556537c23 */ /* 0x100fe20008000803 */
[--C-:B------:R-:W-:Y:S01]  /*23c0*/  FFMA R86, R87, UR21, -R3.reuse ;  /* 0x0000001557567c23 */ /* 0x100fe20008000803 */
[----:B------:R-:W1:Y:S01]  /*23d0*/  MUFU.EX2 R70, R70 ;  /* 0x0000004600467308 */ /* 0x000e620000000800 */
[----:B--2---:R-:W-:Y:S01]  /*23e0*/  FADD R5, R69, R4 ;  /* 0x0000000445057221 */ /* 0x004fe20000000000 */
[--C-:B------:R-:W-:Y:S01]  /*23f0*/  FFMA R89, R89, UR21, -R3.reuse ;  /* 0x0000001559597c23 */ /* 0x100fe20008000803 */
[--C-:B------:R-:W-:Y:S01]  /*2400*/  FFMA R87, R90, UR21, -R3.reuse ;  /* 0x000000155a577c23 */ /* 0x100fe20008000803 */
[--C-:B------:R-:W-:Y:S01]  /*2410*/  FFMA R90, R91, UR21, -R3.reuse ;  /* 0x000000155b5a7c23 */ /* 0x100fe20008000803 */
[--C-:B------:R-:W-:Y:S01]  /*2420*/  FFMA R93, R93, UR21, -R3.reuse ;  /* 0x000000155d5d7c23 */ /* 0x100fe20008000803 */
[--C-:B------:R-:W-:Y:S01]  /*2430*/  FFMA R91, R94, UR21, -R3.reuse ;  /* 0x000000155e5b7c23 */ /* 0x100fe20008000803 */
[----:B------:R-:W-:Y:S01]  /*2440*/  FFMA R94, R95, UR21, -R3 ;  /* 0x000000155f5e7c23 */ /* 0x000fe20008000803 */
[----:B------:R-:W2:Y:S01]  /*2450*/  MUFU.EX2 R73, R73 ;  /* 0x0000004900497308 */ /* 0x000ea20000000800 */
[----:B---3--:R-:W-:Y:S01]  /*2460*/  FADD R5, R140, R5 ;  /* 0x000000058c057221 */ /* 0x008fe20000000000 */
        /* <DEDUP_REMOVED lines=21> */
[--C-:B------:R-:W-:Y:S01]  /*25c0*/  FFMA R118, R119, UR21, -R3.reuse ;  /* 0x0000001577767c23 */ /* 0x100fe20008000803 */
        /* <DEDUP_REMOVED lines=15> */
[----:B------:R-:W-:Y:S01]  /*26c0*/  FFMA R141, R8, UR21, -R3 ;  /* 0x00000015088d7c23 */ /* 0x000fe20008000803 */
        /* <DEDUP_REMOVED lines=14> */
[----:B------:R-:W-:Y:S01]  /*27b0*/  @!P1 MOV R6, 0x1 ;  /* 0x0000000100069802 */ /* 0x000fe20000000f00 */
[----:B------:R-:W-:Y:S01]  /*27c0*/  BAR.SYNC.DEFER_BLOCKING 0x5, 0x80 ;  /* 0x0142000000007b1d */ /* 0x000fe20000010000 */
[--C-:B------:R-:W-:Y:S01]  /*27d0*/  FFMA R154, R19, UR21, -R3.reuse ;  /* 0x00000015139a7c23 */ /* 0x100fe20008000803 */
[----:B-1----:R-:W-:Y:S01]  /*27e0*/  FADD R5, R75, R4 ;  /* 0x000000044b057221 */ /* 0x002fe20000000000 */
[--C-:B------:R-:W-:Y:S01]  /*27f0*/  FFMA R153, R20, UR21, -R3.reuse ;  /* 0x0000001514997c23 */ /* 0x100fe20008000803 */
[--C-:B------:R-:W-:Y:S01]  /*2800*/  FFMA R156, R21, UR21, -R3.reuse ;  /* 0x00000015159c7c23 */ /* 0x100fe20008000803 */
[--C-:B------:R-:W-:Y:S01]  /*2810*/  FFMA R155, R22, UR21, -R3.reuse ;  /* 0x00000015169b7c23 */ /* 0x100fe20008000803 */
[----:B------:R-:W1:Y:S01]  /*2820*/  MUFU.EX2 R76, R76 ;  /* 0x0000004c004c7308 */ /* 0x000e620000000800 */
[--C-:B------:R-:W-:Y:S01]  /*2830*/  FFMA R158, R23, UR21, -R3.reuse ;  /* 0x00000015179e7c23 */ /* 0x100fe20008000803 */
[----:B------:R-:W-:Y:S01]  /*2840*/  FFMA R157, R24, UR21, -R3 ;  /* 0x00000015189d7c23 */ /* 0x000fe20008000803 */
[----:B------:R-:W-:Y:S01]  /*2850*/  MOV R7, UR11 ;  /* 0x0000000b00077c02 */ /* 0x000fe20008000f00 */
[----:B--2---:R-:W-:Y:S01]  /*2860*/  FADD R5, R78, R5 ;  /* 0x000000054e057221 */ /* 0x004fe20000000000 */
        /* <DEDUP_REMOVED lines=13> */
[----:B------:R1:W-:Y:S01]  /*2940*/  @!P1 SYNCS.ARRIVE.TRANS64.ART0 RZ, [UR20+0x31710], R6 ;  /* 0x03171006ffff99a7 */ /* 0x0003e20008500014 */
[----:B------:R-:W-:Y:S01]  /*2950*/  BAR.SYNC.DEFER_BLOCKING 0x5, 0x80 ;  /* 0x0142000000007b1d */ /* 0x000fe20000010000 */
[--C-:B------:R-:W-:Y:S01]  /*2960*/  FFMA R170, R35, UR21, -R3.reuse ;  /* 0x0000001523aa7c23 */ /* 0x100fe20008000803 */
[--C-:B------:R-:W-:Y:S01]  /*2970*/  FFMA R169, R36, UR21, -R3.reuse ;  /* 0x0000001524a97c23 */ /* 0x100fe20008000803 */
[--C-:B------:R-:W-:Y:S01]  /*2980*/  FFMA R172, R37, UR21, -R3.reuse ;  /* 0x0000001525ac7c23 */ /* 0x100fe20008000803 */
[--C-:B------:R-:W-:Y:S01]  /*2990*/  FFMA R171, R38, UR21, -R3.reuse ;  /* 0x0000001526ab7c23 */ /* 0x100fe20008000803 */
[--C-:B------:R-:W-:Y:S01]  /*29a0*/  FFMA R174, R39, UR21, -R3.reuse ;  /* 0x0000001527ae7c23 */ /* 0x100fe20008000803 */
[----:B------:R-:W4:Y:S01]  /*29b0*/  MUFU.EX2 R82, R82 ;  /* 0x0000005200527308 */ /* 0x000f220000000800 */
        /* <DEDUP_REMOVED lines=16> */
[----:B----4-:R-:W-:Y:S01]  /*2ac0*/  FADD R5, R82, R5 ;  /* 0x0000000552057221 */ /* 0x010fe20000000000 */
[----:B------:R-:W4:Y:S01]  /*2ad0*/  SYNCS.PHASECHK.TRANS64.TRYWAIT P0, [UR13+0x31630], R7 ;  /* 0x03163007ff0075a7 */ /* 0x000f22000800110d */
[----:B------:R-:W-:-:S05]  /*2ae0*/  MOV R9, UR5 ;  /* 0x0000000500097c02 */ /* 0x000fca0008000f00 */
[----:B------:R-:W5:Y:S01]  /*2af0*/  MUFU.EX2 R83, R83 ;  /* 0x0000005300537308 */ /* 0x000f620000000800 */
[----:B--2---:R-:W-:-:S07]  /*2b00*/  FADD R4, R80, R5 ;  /* 0x0000000550047221 */ /* 0x004fce0000000000 */
[----:B------:R-:W2:Y:S01]  /*2b10*/  MUFU.EX2 R86, R86 ;  /* 0x0000005600567308 */ /* 0x000ea20000000800 */
[----:B---3--:R-:W-:-:S07]  /*2b20*/  FADD R4, R85, R4 ;  /* 0x0000000455047221 */ /* 0x008fce0000000000 */
[----:B------:R-:W3:Y:S01]  /*2b30*/  MUFU.EX2 R84, R84 ;  /* 0x0000005400547308 */ /* 0x000ee20000000800 */
[----:B-----5:R-:W-:-:S07]  /*2b40*/  FADD R5, R83, R4 ;  /* 0x0000000453057221 */ /* 0x020fce0000000000 */
        /* <DEDUP_REMOVED lines=136> */
[----:B------:R-:W1:Y:S01]  /*33d0*/  MUFU.EX2 R164, R164 ;  /* 0x000000a400a47308 */ /* 0x000e620000000800 */
[----:B-----5:R-:W-:-:S07]  /*33e0*/  FADD R4, R162, R5 ;  /* 0x00000005a2047221 */ /* 0x020fce0000000000 */
[----:B------:R-:W3:Y:S01]  /*33f0*/  MUFU.EX2 R163, R163 ;  /* 0x000000a300a37308 */ /* 0x000ee20000000800 */
[----:B--2---:R-:W-:Y:S01]  /*3400*/  FADD R5, R161, R4 ;  /* 0x00000004a1057221 */ /* 0x004fe20000000000 */
[----:B------:R-:W-:-:S06]  /*3410*/  LEA R4, R9, R134, 0x9 ;  /* 0x0000008609047211 */ /* 0x000fcc00078e48ff */
[----:B------:R-:W2:Y:S01]  /*3420*/  MUFU.EX2 R166, R166 ;  /* 0x000000a600a67308 */ /* 0x000ea20000000800 */
[----:B-1----:R-:W-:-:S07]  /*3430*/  FADD R6, R164, R5 ;  /* 0x00000005a4067221 */ /* 0x002fce0000000000 */
[----:B------:R-:W1:Y:S01]  /*3440*/  MUFU.EX2 R165, R165 ;  /* 0x000000a500a57308 */ /* 0x000e620000000800 */
[----:B---3--:R-:W-:-:S07]  /*3450*/  FADD R5, R163, R6 ;  /* 0x00000006a3057221 */ /* 0x008fce0000000000 */
[----:B------:R-:W3:Y:S08]  /*3460*/  MUFU.EX2 R168, R168 ;  /* 0x000000a800a87308 */ /* 0x000ef00000000800 */
[----:B------:R-:W5:Y:S08]  /*3470*/  MUFU.EX2 R167, R167 ;  /* 0x000000a700a77308 */ /* 0x000f700000000800 */
[----:B------:R-:W1:Y:S08]  /*3480*/  MUFU.EX2 R170, R170 ;  /* 0x000000aa00aa7308 */ /* 0x000e700000000800 */
        /* <DEDUP_REMOVED lines=15> */
[----:B------:R-:W1:Y:S01]  /*3580*/  MUFU.EX2 R186, R186 ;  /* 0x000000ba00ba7308 */ /* 0x000e620000000800 */
[----:B--2345:R-:W-:Y:S05]  /*3590*/  @!P0 BRA `(.L_x_26) ;  /* 0x000000c000348947 */ /* 0x03cfea0003800000 */
.L_x_136:
[----:B------:R-:W-:Y:S01]  /*35a0*/  FADD R6, R166, R5 ;  /* 0x00000005a6067221 */ /* 0x000fe20000000000 */
[----:B------:R2:W-:Y:S01]  /*35b0*/  STS [R4], R3 ;  /* 0x0000000304007388 */ /* 0x0005e20000000800 */
[--C-:B------:R-:W-:Y:S01]  /*35c0*/  FFMA R185, R52, UR21, -R3.reuse ;  /* 0x0000001534b97c23 */ /* 0x100fe20008000803 */
[--C-:B------:R-:W-:Y:S01]  /*35d0*/  FFMA R188, R53, UR21, -R3.reuse ;  /* 0x0000001535bc7c23 */ /* 0x100fe20008000803 */
[----:B-1----:R-:W-:Y:S01]  /*35e0*/  FADD R5, R165, R6 ;  /* 0x00000006a5057221 */ /* 0x002fe20000000000 */
[--C-:B------:R-:W-:Y:S01]  /*35f0*/  FFMA R54, R54, UR21, -R3.reuse ;  /* 0x0000001536367c23 */ /* 0x100fe20008000803 */
[--C-:B------:R-:W-:Y:S01]  /*3600*/  FFMA R34, R61, UR21, -R3.reuse ;  /* 0x000000153d227c23 */ /* 0x100fe20008000803 */
[----:B------:R-:W-:Y:S01]  /*3610*/  FFMA R55, R55, UR21, -R3 ;  /* 0x0000001537377c23 */ /* 0x000fe20008000803 */
[----:B------:R-:W-:Y:S01]  /*3620*/  FADD R6, R168, R5 ;  /* 0x00000005a8067221 */ /* 0x000fe20000000000 */
[----:B------:R-:W1:Y:S01]  /*3630*/  MUFU.EX2 R185, R185 ;  /* 0x000000b900b97308 */ /* 0x000e620000000800 */
[----:B------:R-:W3:Y:S01]  /*3640*/  LDC R7, c[0x0][0x698] ;  /* 0x0001a600ff077b82 */ /* 0x000ee20000000800 */
[----:B------:R-:W-:Y:S01]  /*3650*/  FFMA R49, R64, UR21, -R3 ;  /* 0x0000001540317c23 */ /* 0x000fe20008000803 */
[----:B------:R-:W-:Y:S01]  /*3660*/  FADD R5, R167, R6 ;  /* 0x00000006a7057221 */ /* 0x000fe20000000000 */
[----:B------:R-:W-:-:S05]  /*3670*/  @!P1 MOV R6, 0x1 ;  /* 0x0000000100069802 */ /* 0x000fca0000000f00 */
[----:B------:R-:W-:Y:S01]  /*3680*/  BAR.SYNC.DEFER_BLOCKING 0x5, 0x80 ;  /* 0x0142000000007b1d */ /* 0x000fe20000010000 */
[----:B------:R-:W-:Y:S01]  /*3690*/  FFMA R56, R56, UR21, -R3 ;  /* 0x0000001538387c23 */ /* 0x000fe20008000803 */
[----:B--2---:R-:W-:Y:S01]  /*36a0*/  FADD R4, R170, R5 ;  /* 0x00000005aa047221 */ /* 0x004fe20000000000 */
[--C-:B------:R-:W-:Y:S01]  /*36b0*/  FFMA R39, R62, UR21, -R3.reuse ;  /* 0x000000153e277c23 */ /* 0x100fe20008000803 */
[--C-:B------:R-:W-:Y:S01]  /*36c0*/  FFMA R57, R57, UR21, -R3.reuse ;  /* 0x0000001539397c23 */ /* 0x100fe20008000803 */
[--C-:B------:R-:W-:Y:S01]  /*36d0*/  FFMA R44, R63, UR21, -R3.reuse ;  /* 0x000000153f2c7c23 */ /* 0x100fe20008000803 */
[----:B------:R-:W-:Y:S01]  /*36e0*/  FADD R5, R169, R4 ;  /* 0x00000004a9057221 */ /* 0x000fe20000000000 */
[----:B------:R-:W2:Y:S01]  /*36f0*/  MUFU.EX2 R188, R188 ;  /* 0x000000bc00bc7308 */ /* 0x000ea20000000800 */
[--C-:B------:R-:W-:Y:S01]  /*3700*/  FFMA R58, R58, UR21, -R3.reuse ;  /* 0x000000153a3a7c23 */ /* 0x100fe20008000803 */
[----:B------:R-:W-:Y:S01]  /*3710*/  FFMA R59, R59, UR21, -R3 ;  /* 0x000000153b3b7c23 */ /* 0x000fe20008000803 */
[----:B------:R-:W-:Y:S01]  /*3720*/  FADD R4, R172, R5 ;  /* 0x00000005ac047221 */ /* 0x000fe20000000000 */
[--C-:B------:R-:W-:Y:S01]  /*3730*/  FFMA R60, R60, UR21, -R3.reuse ;  /* 0x000000153c3c7c23 */ /* 0x100fe20008000803 */
[----:B------:R-:W-:Y:S01]  /*3740*/  UIADD3 UR7, UPT, UPT, UR7, 0x80, URZ ;  /* 0x0000008007077890 */ /* 0x000fe2000fffe0ff */
[----:B------:R-:W-:Y:S01]  /*3750*/  MOV R28, UR12 ;  /* 0x0000000c001c7c02 */ /* 0x000fe20008000f00 */
[----:B------:R-:W-:Y:S01]  /*3760*/  FADD R5, R171, R4 ;  /* 0x00000004ab057221 */ /* 0x000fe20000000000 */
[----:B------:R-:W4:Y:S01]  /*3770*/  MUFU.EX2 R61, R54 ;  /* 0x00000036003d7308 */ /* 0x000f220000000800 */
[----:B------:R-:W-:Y:S01]  /*3780*/  F2FP.F16.F32.PACK_AB R8, R77, R72 ;  /* 0x000000484d08723e */ /* 0x000fe200000000ff */
[----:B------:R-:W-:Y:S01]  /*3790*/  FFMA R65, R65, UR21, -R3 ;  /* 0x0000001541417c23 */ /* 0x000fe20008000803 */
[----:B------:R-:W-:Y:S01]  /*37a0*/  FADD R4, R174, R5 ;  /* 0x00000005ae047221 */ /* 0x000fe20000000000 */
[--C-:B------:R-:W-:Y:S01]  /*37b0*/  FFMA R66, R66, UR21, -R3.reuse ;  /* 0x0000001542427c23 */ /* 0x100fe20008000803 */
[----:B---3--:R-:W-:Y:S01]  /*37c0*/  ISETP.LE.AND P3, PT, R7, UR7, PT ;  /* 0x0000000707007c0c */ /* 0x008fe2000bf63270 */
[----:B------:R-:W-:Y:S01]  /*37d0*/  FFMA R67, R67, UR21, -R3 ;  /* 0x0000001543437c23 */ /* 0x000fe20008000803 */
[----:B------:R-:W-:Y:S01]  /*37e0*/  FADD R5, R173, R4 ;  /* 0x00000004ad057221 */ /* 0x000fe20000000000 */
[----:B------:R-:W3:Y:S01]  /*37f0*/  MUFU.EX2 R64, R55 ;  /* 0x0000003700407308 */ /* 0x000ee20000000800 */
[----:B------:R5:W-:Y:S01]  /*3800*/  @!P1 SYNCS.ARRIVE.TRANS64.ART0 RZ, [UR13+0x31610], R6 ;  /* 0x03161006ffff99a7 */ /* 0x000be2000850000d */
[----:B------:R-:W-:Y:S01]  /*3810*/  BAR.SYNC.DEFER_BLOCKING 0x5, 0x80 ;  /* 0x0142000000007b1d */ /* 0x000fe20000010000 */
[----:B------:R-:W-:Y:S01]  /*3820*/  F2FP.F16.F32.PACK_AB R4, R137, R68 ;  /* 0x000000448904723e */ /* 0x000fe200000000ff */
[----:B------:R-:W-:Y:S01]  /*3830*/  FADD R77, -R3, R138 ;  /* 0x0000008a034d7221 */ /* 0x000fe20000000100 */
[----:B------:R-:W-:Y:S01]  /*3840*/  F2FP.F16.F32.PACK_AB R7, R74, R71 ;  /* 0x000000474a07723e */ /* 0x000fe200000000ff */
[----:B------:R-:W-:Y:S01]  /*3850*/  ULOP3.LUT UR6, UR6, 0x1, URZ, 0x3c, !UPT ;  /* 0x0000000106067892 */ /* 0x000fe2000f8e3cff */
[----:B------:R-:W-:Y:S01]  /*3860*/  F2FP.F16.F32.PACK_AB R10, R81, R76 ;  /* 0x0000004c510a723e */ /* 0x000fe200000000ff */
[----:B------:R-:W1:Y:S01]  /*3870*/  MUFU.EX2 R62, R56 ;  /* 0x00000038003e7308 */ /* 0x000e620000000800 */
[----:B-----5:R-:W-:Y:S01]  /*3880*/  FADD R6, R176, R5 ;  /* 0x00000005b0067221 */ /* 0x020fe20000000000 */
[----:B------:R-:W-:-:S02]  /*3890*/  F2FP.F16.F32.PACK_AB R5, R140, R69 ;  /* 0x000000458c05723e */ /* 0x000fc400000000ff */
[----:B------:R-:W-:Y:S01]  /*38a0*/  F2FP.F16.F32.PACK_AB R11, R82, R79 ;  /* 0x0000004f520b723e */ /* 0x000fe200000000ff */
[----:B------:R-:W-:Y:S01]  /*38b0*/  FADD R9, R175, R6 ;  /* 0x00000006af097221 */ /* 0x000fe20000000000 */
[----:B------:R-:W-:Y:S02]  /*38c0*/  F2FP.F16.F32.PACK_AB R6, R73, R70 ;  /* 0x000000464906723e */ /* 0x000fe400000000ff */
[----:B------:R-:W5:Y:S01]  /*38d0*/  MUFU.EX2 R63, R57 ;  /* 0x00000039003f7308 */ /* 0x000f620000000800 */
[----:B------:R-:W-:Y:S01]  /*38e0*/  FADD R12, R178, R9 ;  /* 0x00000009b20c7221 */ /* 0x000fe20000000000 */
[----:B------:R-:W-:Y:S02]  /*38f0*/  F2FP.F16.F32.PACK_AB R9, R78, R75 ;  /* 0x0000004b4e09723e */ /* 0x000fe400000000ff */
[----:B------:R-:W-:Y:S01]  /*3900*/  F2FP.F16.F32.PACK_AB R14, R89, R84 ;  /* 0x00000054590e723e */ /* 0x000fe200000000ff */
[----:B------:R-:W-:Y:S01]  /*3910*/  FADD R13, R177, R12 ;  /* 0x0000000cb10d7221 */ /* 0x000fe20000000000 */
[----:B------:R-:W-:-:S02]  /*3920*/  F2FP.F16.F32.PACK_AB R12, R85, R80 ;  /* 0x00000050550c723e */ /* 0x000fc400000000ff */
[----:B------:R-:W-:Y:S01]  /*3930*/  MUFU.EX2 R68, R58 ;  /* 0x0000003a00447308 */ /* 0x000fe20000000800 */
[----:B------:R-:W-:Y:S01]  /*3940*/  FADD R16, R180, R13 ;  /* 0x0000000db4107221 */ /* 0x000fe20000000000 */
[----:B------:R1:W5:Y:S01]  /*3950*/  SYNCS.PHASECHK.TRANS64.TRYWAIT P0, [UR20+0x31740], R28 ;  /* 0x0317401cff0075a7 */ /* 0x0003620008001114 */
[----:B------:R-:W-:Y:S02]  /*3960*/  F2FP.F16.F32.PACK_AB R13, R86, R83 ;  /* 0x00000053560d723e */ /* 0x000fe400000000ff */
[----:B------:R-:W-:Y:S01]  /*3970*/  FADD R19, R179, R16 ;  /* 0x00000010b3137221 */ /* 0x000fe20000000000 */
[----:B------:R-:W-:Y:S02]  /*3980*/  F2FP.F16.F32.PACK_AB R15, R90, R87 ;  /* 0x000000575a0f723e */ /* 0x000fe400000000ff */
[----:B------:R-:W1:Y:S01]  /*3990*/  MUFU.EX2 R69, R59 ;  /* 0x0000003b00457308 */ /* 0x000e620000000800 */
[----:B------:R-:W-:Y:S01]  /*39a0*/  FADD R22, R182, R19 ;  /* 0x00000013b6167221 */ /* 0x000fe20000000000 */
[----:B------:R-:W-:-:S02]  /*39b0*/  F2FP.F16.F32.PACK_AB R16, R93, R88 ;  /* 0x000000585d10723e */ /* 0x000fc400000000ff */
[----:B------:R-:W-:Y:S01]  /*39c0*/  F2FP.F16.F32.PACK_AB R17, R94, R91 ;  /* 0x0000005b5e11723e */ /* 0x000fe200000000ff */
[----:B------:R-:W-:Y:S01]  /*39d0*/  FADD R23, R181, R22 ;  /* 0x00000016b5177221 */ /* 0x000fe20000000000 */
[----:B------:R-:W-:Y:S02]  /*39e0*/  F2FP.F16.F32.PACK_AB R18, R97, R92 ;  /* 0x0000005c6112723e */ /* 0x000fe400000000ff */
[----:B------:R-:W2:Y:S01]  /*39f0*/  MUFU.EX2 R70, R60 ;  /* 0x0000003c00467308 */ /* 0x000ea20000000800 */
[----:B------:R-:W-:Y:S01]  /*3a00*/  FADD R26, R184, R23 ;  /* 0x00000017b81a7221 */ /* 0x000fe20000000000 */
[----:B------:R-:W-:Y:S02]  /*3a10*/  F2FP.F16.F32.PACK_AB R19, R98, R95 ;  /* 0x0000005f6213723e */ /* 0x000fe400000000ff */
[----:B------:R-:W-:Y:S01]  /*3a20*/  F2FP.F16.F32.PACK_AB R20, R101, R96 ;  /* 0x000000606514723e */ /* 0x000fe200000000ff */
[----:B------:R-:W-:Y:S01]  /*3a30*/  FADD R29, R183, R26 ;  /* 0x0000001ab71d7221 */ /* 0x000fe20000000000 */
[----:B------:R-:W-:-:S02]  /*3a40*/  F2FP.F16.F32.PACK_AB R21, R102, R99 ;  /* 0x000000636615723e */ /* 0x000fc400000000ff */
[----:B------:R-:W5:Y:S01]  /*3a50*/  MUFU.EX2 R71, R34 ;  /* 0x0000002200477308 */ /* 0x000f620000000800 */
[----:B------:R-:W-:Y:S01]  /*3a60*/  FADD R32, R186, R29 ;  /* 0x0000001dba207221 */ /* 0x000fe20000000000 */
[----:B------:R-:W-:Y:S02]  /*3a70*/  F2FP.F16.F32.PACK_AB R22, R105, R100 ;  /* 0x000000646916723e */ /* 0x000fe400000000ff */
[----:B------:R-:W-:Y:S01]  /*3a80*/  F2FP.F16.F32.PACK_AB R23, R106, R103 ;  /* 0x000000676a17723e */ /* 0x000fe200000000ff */
[----:B-1----:R-:W-:Y:S01]  /*3a90*/  FADD R33, R185, R32 ;  /* 0x00000020b9217221 */ /* 0x002fe20000000000 */
[----:B------:R-:W-:Y:S02]  /*3aa0*/  F2FP.F16.F32.PACK_AB R24, R109, R104 ;  /* 0x000000686d18723e */ /* 0x000fe400000000ff */
[----:B------:R-:W1:Y:S01]  /*3ab0*/  MUFU.EX2 R72, R39 ;  /* 0x0000002700487308 */ /* 0x000e620000000800 */
[----:B--2---:R-:W-:Y:S01]  /*3ac0*/  FADD R36, R188, R33 ;  /* 0x00000021bc247221 */ /* 0x004fe20000000000 */
[----:B------:R-:W-:-:S02]  /*3ad0*/  F2FP.F16.F32.PACK_AB R25, R110, R107 ;  /* 0x0000006b6e19723e */ /* 0x000fc400000000ff */
[----:B------:R-:W-:Y:S01]  /*3ae0*/  F2FP.F16.F32.PACK_AB R26, R113, R108 ;  /* 0x0000006c711a723e */ /* 0x000fe200000000ff */
[----:B----4-:R-:W-:Y:S01]  /*3af0*/  FADD R41, R61, R36 ;  /* 0x000000243d297221 */ /* 0x010fe20000000000 */
[C---:B---3--:R-:W-:Y:S02]  /*3b00*/  F2FP.F16.F32.PACK_AB R61, R64.reuse, R61 ;  /* 0x0000003d403d723e */ /* 0x048fe400000000ff */
[----:B------:R-:W2:Y:S01]  /*3b10*/  MUFU.EX2 R73, R44 ;  /* 0x0000002c00497308 */ /* 0x000ea20000000800 */
[----:B------:R-:W-:Y:S01]  /*3b20*/  FADD R41, R64, R41 ;  /* 0x0000002940297221 */ /* 0x000fe20000000000 */
[----:B------:R-:W-:Y:S02]  /*3b30*/  F2FP.F16.F32.PACK_AB R27, R114, R111 ;  /* 0x0000006f721b723e */ /* 0x000fe400000000ff */
[----:B------:R-:W-:Y:S01]  /*3b40*/  F2FP.F16.F32.PACK_AB R28, R117, R112 ;  /* 0x00000070751c723e */ /* 0x000fe200000000ff */
[----:B------:R-:W-:Y:S01]  /*3b50*/  FADD R46, R62, R41 ;  /* 0x000000293e2e7221 */ /* 0x000fe20000000000 */
[----:B-----5:R-:W-:-:S02]  /*3b60*/  F2FP.F16.F32.PACK_AB R62, R63, R62 ;  /* 0x0000003e3f3e723e */ /* 0x020fc400000000ff */
[----:B------:R-:W3:Y:S01]  /*3b70*/  MUFU.EX2 R74, R49 ;  /* 0x00000031004a7308 */ /* 0x000ee20000000800 */
[----:B------:R-:W-:Y:S01]  /*3b80*/  FADD R47, R63, R46 ;  /* 0x0000002e3f2f7221 */ /* 0x000fe20000000000 */
[----:B------:R-:W-:Y:S02]  /*3b90*/  F2FP.F16.F32.PACK_AB R63, R69, R68 ;  /* 0x00000044453f723e */ /* 0x000fe400000000ff */
[----:B------:R-:W-:Y:S01]  /*3ba0*/  F2FP.F16.F32.PACK_AB R29, R118, R115 ;  /* 0x00000073761d723e */ /* 0x000fe200000000ff */
[----:B------:R-:W-:Y:S01]  /*3bb0*/  FADD R48, R68, R47 ;  /* 0x0000002f44307221 */ /* 0x000fe20000000000 */
[----:B------:R-:W-:Y:S02]  /*3bc0*/  F2FP.F16.F32.PACK_AB R30, R121, R116 ;  /* 0x00000074791e723e */ /* 0x000fe400000000ff */
[----:B------:R2:W4:Y:S01]  /*3bd0*/  MUFU.EX2 R75, R65 ;  /* 0x00000041004b7308 */ /* 0x0005220000000800 */
[----:B------:R-:W-:Y:S01]  /*3be0*/  FADD R51, R69, R48 ;  /* 0x0000003045337221 */ /* 0x000fe20000000000 */
[----:B------:R-:W-:-:S02]  /*3bf0*/  F2FP.F16.F32.PACK_AB R31, R122, R119 ;  /* 0x000000777a1f723e */ /* 0x000fc400000000ff */
[----:B------:R-:W-:Y:S01]  /*3c00*/  F2FP.F16.F32.PACK_AB R32, R125, R120 ;  /* 0x000000787d20723e */ /* 0x000fe200000000ff */
[----:B------:R-:W-:Y:S01]  /*3c10*/  FADD R54, R70, R51 ;  /* 0x0000003346367221 */ /* 0x000fe20000000000 */
[----:B------:R-:W-:Y:S02]  /*3c20*/  F2FP.F16.F32.PACK_AB R33, R126, R123 ;  /* 0x0000007b7e21723e */ /* 0x000fe400000000ff */
[----:B------:R3:W5:Y:S01]  /*3c30*/  MUFU.EX2 R76, R66 ;  /* 0x00000042004c7308 */ /* 0x0007620000000800 */
[----:B------:R-:W-:Y:S01]  /*3c40*/  FADD R57, R71, R54 ;  /* 0x0000003647397221 */ /* 0x000fe20000000000 */
[----:B------:R-:W-:Y:S02]  /*3c50*/  F2FP.F16.F32.PACK_AB R34, R129, R124 ;  /* 0x0000007c8122723e */ /* 0x000fe400000000ff */
[----:B------:R-:W-:Y:S01]  /*3c60*/  F2FP.F16.F32.PACK_AB R35, R130, R127 ;  /* 0x0000007f8223723e */ /* 0x000fe200000000ff */
[----:B-1----:R-:W-:Y:S01]  /*3c70*/  FADD R58, R72, R57 ;  /* 0x00000039483a7221 */ /* 0x002fe20000000000 */
[----:B------:R-:W-:-:S02]  /*3c80*/  F2FP.F16.F32.PACK_AB R36, R139, R128 ;  /* 0x000000808b24723e */ /* 0x000fc400000000ff */
[----:B------:R-:W1:Y:S01]  /*3c90*/  MUFU.EX2 R67, R67 ;  /* 0x0000004300437308 */ /* 0x000e620000000800 */
[----:B--2---:R-:W-:Y:S01]  /*3ca0*/  FADD R65, R73, R58 ;  /* 0x0000003a49417221 */ /* 0x004fe20000000000 */
[----:B------:R-:W-:Y:S02]  /*3cb0*/  F2FP.F16.F32.PACK_AB R37, R142, R131 ;  /* 0x000000838e25723e */ /* 0x000fe400000000ff */
[----:B------:R-:W-:Y:S01]  /*3cc0*/  F2FP.F16.F32.PACK_AB R38, R144, R141 ;  /* 0x0000008d9026723e */ /* 0x000fe200000000ff */
[----:B---3--:R-:W-:Y:S01]  /*3cd0*/  FADD R66, R74, R65 ;  /* 0x000000414a427221 */ /* 0x008fe20000000000 */
[----:B------:R-:W-:Y:S02]  /*3ce0*/  F2FP.F16.F32.PACK_AB R39, R146, R143 ;  /* 0x0000008f9227723e */ /* 0x000fe400000000ff */
[----:B------:R-:W2:Y:S01]  /*3cf0*/  MUFU.EX2 R77, R77 ;  /* 0x0000004d004d7308 */ /* 0x000ea20000000800 */
[----:B----4-:R-:W-:Y:S01]  /*3d00*/  FADD R65, R75, R66 ;  /* 0x000000424b417221 */ /* 0x010fe20000000000 */
[----:B------:R-:W-:-:S02]  /*3d10*/  F2FP.F16.F32.PACK_AB R40, R148, R145 ;  /* 0x000000919428723e */ /* 0x000fc400000000ff */
[----:B------:R-:W-:Y:S01]  /*3d20*/  F2FP.F16.F32.PACK_AB R41, R150, R147 ;  /* 0x000000939629723e */ /* 0x000fe200000000ff */
[----:B-----5:R-:W-:Y:S01]  /*3d30*/  FADD R68, R76, R65 ;  /* 0x000000414c447221 */ /* 0x020fe20000000000 */
[----:B------:R-:W-:Y:S02]  /*3d40*/  F2FP.F16.F32.PACK_AB R42, R152, R149 ;  /* 0x00000095982a723e */ /* 0x000fe400000000ff */
[----:B------:R-:W-:Y:S01]  /*3d50*/  F2FP.F16.F32.PACK_AB R43, R154, R151 ;  /* 0x000000979a2b723e */ /* 0x000fe200000000ff */
[----:B-1----:R-:W-:Y:S01]  /*3d60*/  FADD R68, R67, R68 ;  /* 0x0000004443447221 */ /* 0x002fe20000000000 */
[----:B------:R-:W-:Y:S02]  /*3d70*/  F2FP.F16.F32.PACK_AB R44, R156, R153 ;  /* 0x000000999c2c723e */ /* 0x000fe400000000ff */
[----:B------:R-:W-:Y:S02]  /*3d80*/  F2FP.F16.F32.PACK_AB R45, R158, R155 ;  /* 0x0000009b9e2d723e */ /* 0x000fe400000000ff */
[----:B------:R-:W-:-:S02]  /*3d90*/  F2FP.F16.F32.PACK_AB R46, R160, R157 ;  /* 0x0000009da02e723e */ /* 0x000fc400000000ff */
[----:B------:R-:W-:Y:S02]  /*3da0*/  F2FP.F16.F32.PACK_AB R47, R162, R159 ;  /* 0x0000009fa22f723e */ /* 0x000fe400000000ff */
[----:B------:R-:W-:Y:S02]  /*3db0*/  F2FP.F16.F32.PACK_AB R48, R164, R161 ;  /* 0x000000a1a430723e */ /* 0x000fe400000000ff */
[----:B------:R-:W-:Y:S02]  /*3dc0*/  F2FP.F16.F32.PACK_AB R49, R166, R163 ;  /* 0x000000a3a631723e */ /* 0x000fe400000000ff */
        /* <DEDUP_REMOVED lines=14> */
[----:B------:R-:W-:Y:S01]  /*3eb0*/  F2FP.F16.F32.PACK_AB R67, R67, R76 ;  /* 0x0000004c4343723e */ /* 0x000fe200000000ff */
[----:B--2---:R-:W-:Y:S06]  /*3ec0*/  @!P0 BRA `(.L_x_27) ;  /* 0x000000b400fc8947 */ /* 0x004fec0003800000 */
.L_x_137:
[----:B------:R-:W-:Y:S01]  /*3ed0*/  UIMAD UR8, UR8, -0x40, UR9 ;  /* 0xffffffc0080878a4 */ /* 0x000fe2000f8e0209 */
[----:B------:R-:W-:Y:S01]  /*3ee0*/  @!P1 MOV R69, 0x1 ;  /* 0x0000000100459802 */ /* 0x000fe20000000f00 */
[----:B------:R-:W-:Y:S01]  /*3ef0*/  FFMA R132, R77, R132, R68 ;  /* 0x000000844d847223 */ /* 0x000fe20000000044 */
[----:B------:R-:W-:-:S06]  /*3f00*/  MOV R138, R3 ;  /* 0x00000003008a7202 */ /* 0x000fcc0000000f00 */
[----:B------:R1:W-:Y:S01]  /*3f10*/  STTM.x64 tmem[UR8], R4 ;  /* 0x00000004000079ed */ /* 0x0003e20008340008 */
[----:B------:R-:W2:Y:S02]  /*3f20*/  FENCE.VIEW.ASYNC.T ;  /* 0x00000000000073c6 */ /* 0x000ea40000000200 */
[----:B--2---:R-:W-:Y:S08]  /*3f30*/  BAR.SYNC.DEFER_BLOCKING 0x5, 0x80 ;  /* 0x0142000000007b1d */ /* 0x004ff00000010000 */
[----:B------:R-:W-:Y:S06]  /*3f40*/  BAR.SYNC.DEFER_BLOCKING 0x5, 0x80 ;  /* 0x0142000000007b1d */ /* 0x000fec0000010000 */
[----:B------:R1:W-:Y:S01]  /*3f50*/  @!P1 SYNCS.ARRIVE.TRANS64.ART0 RZ, [UR20+0x31750], R69 ;  /* 0x03175045ffff99a7 */ /* 0x0003e20008500014 */
[----:B------:R-:W-:Y:S05]  /*3f60*/  @!P3 BRA `(.L_x_28) ;  /* 0xffffffdc001cb947 */ /* 0x000fea000383ffff */
.L_x_24:
[----:B------:R-:W-:Y:S01]  /*3f70*/  BAR.SYNC.DEFER_BLOCKING 0x5, 0x80 ;  /* 0x0142000000007b1d */ /* 0x000fe20000010000 */
[----:B------:R-:W-:-:S05]  /*3f80*/  LEA R133, R133, UR20, 0x2 ;  /* 0x0000001485857c11 */ /* 0x000fca000f8e10ff */
[----:B------:R-:W-:Y:S04]  /*3f90*/  STS [R133+0x31200], R132 ;  /* 0x0312008485007388 */ /* 0x000fe80000000800 */
[----:B------:R2:W-:Y:S01]  /*3fa0*/  STS [R133+0x31000], R3 ;  /* 0x0310000385007388 */ /* 0x0005e20000000800 */
[----:B------:R-:W-:Y:S08]  /*3fb0*/  BAR.SYNC.DEFER_BLOCKING 0x1 ;  /* 0x0040000000007b1d */ /* 0x000ff00000010000 */
[----:B--2---:R-:W2:-:S00]  /*3fc0*/  USETMAXREG.DEALLOC.CTAPOOL 0x50 ;  /* 0x00000050000079c8 */ /* 0x004e8000080e0500 */
[----:B--2---:R-:W-:Y:S05]  /*3fd0*/  BRA `(.L_x_1) ;  /* 0xffffffc000507947 */ /* 0x004fea000383ffff */
.L_x_160:
[----:B------:R-:W-:-:S08]  /*3fe0*/  NOP ;  /* 0x0000000000007918 */ /* 0x000fd00000000000 */
[----:B------:R-:W1:-:S00]  /*3ff0*/  USETMAXREG.DEALLOC.CTAPOOL 0x20 ;  /* 0x00000020000079c8 */ /* 0x000e4000080e0500 */
[----:B------:R-:W2:Y:S01]  /*4000*/  S2UR UR4, SR_CgaCtaId ;  /* 0x00000000000479c3 */ /* 0x000ea20000008800 */
[----:B------:R-:W-:Y:S01]  /*4010*/  UMOV UR20, 0x400 ;  /* 0x0000040000147882 */ /* 0x000fe20000000000 */
[----:B-1----:R-:W-:-:S04]  /*4020*/  IADD3 R6, PT, PT, R0, -0x180, RZ ;  /* 0xfffffe8000067810 */ /* 0x002fc80007ffe0ff */
[----:B------:R-:W-:Y:S02]  /*4030*/  SHF.R.U32.HI R3, RZ, 0x5, R6 ;  /* 0x00000005ff037819 */ /* 0x000fe40000011606 */
[----:B------:R-:W1:Y:S01]  /*4040*/  LDC R4, c[0x0][0x698] ;  /* 0x0001a600ff047b82 */ /* 0x000e620000000800 */
[----:B--2---:R-:W-:-:S09]  /*4050*/  ULEA UR20, UR4, UR20, 0x18 ;  /* 0x0000001404147291 */ /* 0x004fd2000f8ec0ff */
[----:B------:R-:W2:Y:S01]  /*4060*/  LDS R5, [UR20+0x31420] ;  /* 0x03142014ff057984 */ /* 0x000ea20008000800 */
[----:B------:R-:W-:Y:S06]  /*4070*/  BAR.SYNC.DEFER_BLOCKING 0x1 ;  /* 0x0040000000007b1d */ /* 0x000fec0000010000 */
[----:B------:R-:W-:Y:S05]  /*4080*/  @!P2 BRA `(.L_x_29) ;  /* 0x000000000008a947 */ /* 0x000fea0003800000 */
[----:B------:R-:W3:Y:S02]  /*4090*/  SYNCS.PHASECHK.TRANS64.TRYWAIT P0, [UR20+0x31650], RZ ;  /* 0x031650ffff0075a7 */ /* 0x000ee40008001114 */
[----:B---3--:R-:W-:Y:S05]  /*40a0*/  @!P0 BRA `(.L_x_30) ;  /* 0x000000b400948947 */ /* 0x008fea0003800000 */
.L_x_29:
[----:B------:R-:W3:Y:S01]  /*40b0*/  SHFL.IDX PT, R3, R3, RZ, 0x1f ;  /* 0x00001fff03037589 */ /* 0x000ee200000e0000 */
[----:B------:R-:W-:Y:S02]  /*40c0*/  ISETP.EQ.AND P3, PT, R6, RZ, P2 ;  /* 0x000000ff0600720c */ /* 0x000fe40001762270 */
[----:B------:R-:W-:Y:S02]  /*40d0*/  ELECT P0, URZ, PT ;  /* 0x0000000000ff782f */ /* 0x000fe40003800000 */
[----:B--2---:R-:W-:Y:S01]  /*40e0*/  R2UR UR27, R5 ;  /* 0x00000000051b72ca */ /* 0x004fe200000e0000 */
[----:B------:R-:W2:Y:S01]  /*40f0*/  LDCU.64 UR6, c[0x0][0x348] ;  /* 0x00006900ff0677ac */ /* 0x000ea20008000a00 */
[----:B-1----:R-:W-:-:S04]  /*4100*/  ISETP.GT.AND P0, PT, R4, RZ, P0 ;  /* 0x000000ff0400720c */ /* 0x002fc80000704270 */
[----:B------:R-:W-:Y:S02]  /*4110*/  ISETP.LT.U32.AND P1, PT, R6, 0x40, P0 ;  /* 0x000000400600780c */ /* 0x000fe40000721070 */
[----:B------:R-:W-:-:S11]  /*4120*/  ISETP.GT.AND P0, PT, R4, 0x80, PT ;  /* 0x000000800400780c */ /* 0x000fd60003f04270 */
[----:B------:R-:W-:Y:S01]  /*4130*/  VOTEU.ANY UP1, P1 ;  /* 0x0000000000ff7886 */ /* 0x000fe20000820100 */
[----:B---3--:R-:W-:Y:S02]  /*4140*/  R2UR UR4, R3 ;  /* 0x00000000030472ca */ /* 0x008fe400000e0000 */
[----:B------:R-:W-:Y:S02]  /*4150*/  @P3 MOV R3, 0x8000 ;  /* 0x0000800000033802 */ /* 0x000fe40000000f00 */
[----:B------:R-:W-:Y:S02]  /*4160*/  @UP1 UIADD3 UR25, UPT, UPT, UR20, 0x31660, URZ ;  /* 0x0003166014191890 */ /* 0x000fe4000fffe0ff */
[----:B------:R1:W-:Y:S07]  /*4170*/  @P3 SYNCS.ARRIVE.TRANS64 RZ, [UR20+0x31660], R3 ;  /* 0x03166003ffff39a7 */ /* 0x0003ee0008000014 */
[----:B------:R-:W-:-:S02]  /*4180*/  ULEA UR24, UR4, UR20, 0xe ;  /* 0x0000001404187291 */ /* 0x000fc4000f8e70ff */
[----:B------:R-:W-:Y:S02]  /*4190*/  USHF.L.U32 UR26, UR4, 0x6, URZ ;  /* 0x00000006041a7899 */ /* 0x000fe400080006ff */
[----:B--2---:R-:W-:-:S04]  /*41a0*/  @UP1 UIADD3 UR4, UP0, UPT, UR6, 0x100, URZ ;  /* 0x0000010006041890 */ /* 0x004fc8000ff1e0ff */
[----:B------:R-:W-:-:S03]  /*41b0*/  @UP1 UIADD3.X UR5, UPT, UPT, URZ, UR7, URZ, UP0, !UPT ;  /* 0x00000007ff051290 */ /* 0x000fc600087fe4ff */
[----:B------:R-:W-:Y:S01]  /*41c0*/  VOTEU.ANY UP0, P1 ;  /* 0x0000000000ff7886 */ /* 0x000fe20000800100 */
[----:B------:R-:W-:Y:S06]  /*41d0*/  BAR.SYNC.DEFER_BLOCKING 0x3, 0x40 ;  /* 0x00c1000000007b1d */ /* 0x000fec0000010000 */
[----:B------:R1:W-:Y:S02]  /*41e0*/  @UP0 UTMALDG.2D [UR24], [UR4] ;  /* 0x00000018040005b4 */ /* 0x0003e40008008000 */
[----:B-1----:R-:W-:Y:S05]  /*41f0*/  @!P0 BRA `(.L_x_31) ;  /* 0x0000000000088947 */ /* 0x002fea0003800000 */
[----:B------:R-:W1:Y:S02]  /*4200*/  SYNCS.PHASECHK.TRANS64.TRYWAIT P1, [UR20+0x31658], RZ ;  /* 0x031658ffff0075a7 */ /* 0x000e640008021114 */
[----:B-1----:R-:W-:Y:S05]  /*4210*/  @!P1 BRA `(.L_x_32) ;  /* 0x000000b400449947 */ /* 0x002fea0003800000 */
.L_x_31:
[----:B------:R-:W-:Y:S01]  /*4220*/  BAR.SYNC.DEFER_BLOCKING 0x3, 0x40 ;  /* 0x00c1000000007b1d */ /* 0x000fe20000010000 */
[C---:B------:R-:W-:Y:S02]  /*4230*/  ISETP.EQ.AND P0, PT, R6.reuse, RZ, P0 ;  /* 0x000000ff0600720c */ /* 0x040fe40000702270 */
[----:B------:R-:W-:Y:S01]  /*4240*/  ELECT P1, URZ, PT ;  /* 0x0000000000ff782f */ /* 0x000fe20003820000 */
[----:B------:R-:W-:Y:S01]  /*4250*/  HFMA2 R5, -RZ, RZ, 0, 0 ;  /* 0x00000000ff057431 */ /* 0x000fe200000001ff */
[----:B------:R-:W-:Y:S01]  /*4260*/  UIADD3 UR7, UPT, UPT, UR27, 0x80, URZ ;  /* 0x000000801b077890 */ /* 0x000fe2000fffe0ff */
[----:B------:R-:W-:Y:S01]  /*4270*/  ISETP.NE.AND P3, PT, R6, RZ, PT ;  /* 0x000000ff0600720c */ /* 0x000fe20003f65270 */
[----:B------:R-:W1:Y:S01]  /*4280*/  LDCU.64 UR10, c[0x0][0x348] ;  /* 0x00006900ff0a77ac */ /* 0x000e620008000a00 */
[----:B------:R-:W-:Y:S01]  /*4290*/  ISETP.GT.AND P1, PT, R4, 0x80, P1 ;  /* 0x000000800400780c */ /* 0x000fe20000f24270 */
[----:B------:R-:W-:-:S03]  /*42a0*/  UMOV UR6, UR26 ;  /* 0x0000001a00067c82 */ /* 0x000fc60008000000 */
[----:B------:R-:W-:Y:S02]  /*42b0*/  ISETP.LT.U32.AND P1, PT, R6, 0x40, P1 ;  /* 0x000000400600780c */ /* 0x000fe40000f21070 */
[----:B------:R-:W-:-:S04]  /*42c0*/  @P0 MOV R3, 0x8000 ;  /* 0x0000800000030802 */ /* 0x000fc80000000f00 */
[----:B------:R2:W-:Y:S07]  /*42d0*/  @P0 SYNCS.ARRIVE.TRANS64 RZ, [UR20+0x31668], R3 ;  /* 0x03166803ffff09a7 */ /* 0x0005ee0008000014 */
[----:B------:R-:W-:Y:S01]  /*42e0*/  VOTEU.ANY UP1, P1 ;  /* 0x0000000000ff7886 */ /* 0x000fe20000820100 */
[----:B------:R-:W-:Y:S01]  /*42f0*/  BAR.SYNC.DEFER_BLOCKING 0x3, 0x40 ;  /* 0x00c1000000007b1d */ /* 0x000fe20000010000 */
[----:B------:R-:W-:-:S03]  /*4300*/  ISETP.GE.AND P0, PT, R4, 0x1, PT ;  /* 0x000000010400780c */ /* 0x000fc60003f06270 */
[----:B-1----:R-:W-:Y:S02]  /*4310*/  @UP1 UIADD3 UR8, UP0, UPT, UR10, 0x100, URZ ;  /* 0x000001000a081890 */ /* 0x002fe4000ff1e0ff */
[----:B------:R-:W-:Y:S02]  /*4320*/  @UP1 UIADD3 UR4, UPT, UPT, UR24, 0x8000, URZ ;  /* 0x0000800018041890 */ /* 0x000fe4000fffe0ff */
[----:B------:R-:W-:Y:S02]  /*4330*/  @UP1 UIADD3 UR5, UPT, UPT, UR20, 0x31668, URZ ;  /* 0x0003166814051890 */ /* 0x000fe4000fffe0ff */
[----:B------:R-:W-:Y:S02]  /*4340*/  @UP1 UIADD3.X UR9, UPT, UPT, URZ, UR11, URZ, UP0, !UPT ;  /* 0x0000000bff091290 */ /* 0x000fe400087fe4ff */
[----:B------:R-:W-:-:S07]  /*4350*/  VOTEU.ANY UP0, P1 ;  /* 0x0000000000ff7886 */ /* 0x000fce0000800100 */
[----:B------:R2:W-:Y:S02]  /*4360*/  @UP0 UTMALDG.2D [UR4], [UR8] ;  /* 0x00000004080005b4 */ /* 0x0005e40008008000 */
[----:B--2---:R-:W-:Y:S05]  /*4370*/  @!P0 BRA `(.L_x_33) ;  /* 0x0000000000fc8947 */ /* 0x004fea0003800000 */
[----:B------:R-:W-:Y:S01]  /*4380*/  IADD3 R3, PT, PT, R4, -0x100, RZ ;  /* 0xffffff0004037810 */ /* 0x000fe20007ffe0ff */
[----:B------:R-:W-:Y:S01]  /*4390*/  UIADD3 UR17, UPT, UPT, UR24, 0x10000, URZ ;  /* 0x0001000018117890 */ /* 0x000fe2000fffe0ff */
[----:B------:R-:W-:Y:S01]  /*43a0*/  MOV R4, RZ ;  /* 0x000000ff00047202 */ /* 0x000fe20000000f00 */
[----:B------:R-:W-:Y:S01]  /*43b0*/  UMOV UR8, 0x1 ;  /* 0x0000000100087882 */ /* 0x000fe20000000000 */
[----:B------:R-:W-:Y:S01]  /*43c0*/  UMOV UR4, URZ ;  /* 0x000000ff00047c82 */ /* 0x000fe20008000000 */
[----:B------:R-:W-:-:S08]  /*43d0*/  UMOV UR5, URZ ;  /* 0x000000ff00057c82 */ /* 0x000fd00008000000 */
.L_x_37:
[----:B------:R-:W-:Y:S01]  /*43e0*/  ULEA UR7, UR4, UR20, 0x3 ;  /* 0x0000001404077291 */ /* 0x000fe2000f8e18ff */
[----:B------:R-:W-:-:S08]  /*43f0*/  SHF.L.U32 R7, R5, 0x1f, RZ ;  /* 0x0000001f05077819 */ /* 0x000fd000000006ff */
[----:B------:R-:W1:Y:S02]  /*4400*/  SYNCS.PHASECHK.TRANS64.TRYWAIT P0, [UR7+0x31670], R7 ;  /* 0x03167007ff0075a7 */ /* 0x000e640008001107 */
[----:B-1----:R-:W-:Y:S05]  /*4410*/  @!P0 BRA `(.L_x_34) ;  /* 0x000000b000d08947 */ /* 0x002fea0003800000 */
.L_x_138:
[----:B------:R-:W-:Y:S02]  /*4420*/  ELECT P0, URZ, PT ;  /* 0x0000000000ff782f */ /* 0x000fe40003800000 */
[----:B------:R-:W-:Y:S01]  /*4430*/  @!P3 MOV R8, 0x8000 ;  /* 0x000080000008b802 */ /* 0x000fe20000000f00 */
[----:B------:R-:W1:Y:S01]  /*4440*/  LDCU.64 UR18, c[0x0][0x348] ;  /* 0x00006900ff1277ac */ /* 0x000e620008000a00 */
[----:B------:R-:W2:Y:S01]  /*4450*/  LDC R7, c[0x0][0x698] ;  /* 0x0001a600ff077b82 */ /* 0x000ea20000000800 */
[----:B------:R-:W-:Y:S01]  /*4460*/  ISETP.LT.U32.AND P0, PT, R6, 0x40, P0 ;  /* 0x000000400600780c */ /* 0x000fe20000701070 */
[----:B------:R-:W-:Y:S02]  /*4470*/  UIADD3 UR15, UPT, UPT, UR27, UR5, URZ ;  /* 0x000000051b0f7290 */ /* 0x000fe4000fffe0ff */
[----:B------:R-:W-:Y:S02]  /*4480*/  ULEA UR12, UR4, UR17, 0xf ;  /* 0x00000011040c7291 */ /* 0x000fe4000f8e78ff */
[----:B------:R-:W-:Y:S01]  /*4490*/  UIADD3 UR9, UPT, UPT, UR4, 0x1, URZ ;  /* 0x0000000104097890 */ /* 0x000fe2000fffe0ff */
[----:B------:R3:W-:Y:S01]  /*44a0*/  @!P3 SYNCS.ARRIVE.TRANS64 RZ, [UR7+0x31680], R8 ;  /* 0x03168008ffffb9a7 */ /* 0x0007e20008000007 */
[----:B------:R-:W-:Y:S01]  /*44b0*/  UIADD3 UR8, UPT, UPT, UR8, 0x1, URZ ;  /* 0x0000000108087890 */ /* 0x000fe2000fffe0ff */
[----:B------:R-:W-:Y:S01]  /*44c0*/  UMOV UR14, UR26 ;  /* 0x0000001a000e7c82 */ /* 0x000fe20008000000 */
[----:B------:R-:W-:-:S04]  /*44d0*/  UMOV UR11, UR5 ;  /* 0x00000005000b7c82 */ /* 0x000fc80008000000 */
[----:B------:R-:W-:-:S05]  /*44e0*/  VOTEU.ANY UP1, P0 ;  /* 0x0000000000ff7886 */ /* 0x000fca0000020100 */
[----:B-1----:R-:W-:Y:S02]  /*44f0*/  @UP1 UIADD3 UR6, UP0, UPT, UR18, 0x1c0, URZ ;  /* 0x000001c012061890 */ /* 0x002fe4000ff1e0ff */
[----:B------:R-:W-:Y:S02]  /*4500*/  @UP1 UIADD3 UR13, UPT, UPT, UR7, 0x31680, URZ ;  /* 0x00031680070d1890 */ /* 0x000fe4000fffe0ff */
[----:B------:R-:W-:Y:S02]  /*4510*/  @UP1 UIADD3.X UR7, UPT, UPT, URZ, UR19, URZ, UP0, !UPT ;  /* 0x00000013ff071290 */ /* 0x000fe400087fe4ff */
[----:B------:R-:W-:Y:S01]  /*4520*/  UISETP.NE.AND UP1, UPT, UR8, 0x2, UPT ;  /* 0x000000020800788c */ /* 0x000fe2000bf25270 */
[----:B------:R-:W-:Y:S01]  /*4530*/  VOTEU.ANY UP0, P0 ;  /* 0x0000000000ff7886 */ /* 0x000fe20000000100 */
[----:B------:R-:W-:Y:S01]  /*4540*/  BAR.SYNC.DEFER_BLOCKING 0x3, 0x40 ;  /* 0x00c1000000007b1d */ /* 0x000fe20000010000 */
[----:B------:R-:W-:Y:S01]  /*4550*/  ISETP.LE.AND P0, PT, R3, UR5, PT ;  /* 0x0000000503007c0c */ /* 0x000fe2000bf03270 */
[----:B------:R-:W-:-:S02]  /*4560*/  UIADD3 UR5, UPT, UPT, UR5, 0x80, URZ ;  /* 0x0000008005057890 */ /* 0x000fc4000fffe0ff */
[----:B------:R-:W-:Y:S02]  /*4570*/  USEL UR10, URZ, 0x1, UP1 ;  /* 0x00000001ff0a7887 */ /* 0x000fe40008800000 */
[----:B------:R-:W-:Y:S02]  /*4580*/  USEL UR8, UR8, URZ, UP1 ;  /* 0x000000ff08087287 */ /* 0x000fe40008800000 */
[----:B--2---:R-:W-:Y:S02]  /*4590*/  ISETP.LE.AND P4, PT, R7, UR5, PT ;  /* 0x0000000507007c0c */ /* 0x004fe4000bf83270 */
[----:B------:R-:W-:Y:S01]  /*45a0*/  ULEA UR16, UR8, UR20, 0x3 ;  /* 0x0000001408107291 */ /* 0x000fe2000f8e18ff */
[----:B------:R-:W-:Y:S01]  /*45b0*/  LOP3.LUT R4, R4, UR10, RZ, 0x3c, !PT ;  /* 0x0000000a04047c12 */ /* 0x000fe2000f8e3cff */
[----:B------:R3:W-:Y:S01]  /*45c0*/  @UP0 UTMALDG.2D [UR12], [UR6] ;  /* 0x0000000c060005b4 */ /* 0x0007e20008008000 */
[----:B------:R-:W-:-:S04]  /*45d0*/  UISETP.NE.AND UP0, UPT, UR9, 0x2, UPT ;  /* 0x000000020900788c */ /* 0x000fc8000bf05270 */
[----:B------:R-:W-:Y:S02]  /*45e0*/  USEL UR4, UR9, URZ, UP0 ;  /* 0x000000ff09047287 */ /* 0x000fe40008000000 */
[----:B------:R-:W-:-:S06]  /*45f0*/  USEL UR9, URZ, 0x1, UP0 ;  /* 0x00000001ff097887 */ /* 0x000fcc0008000000 */
[----:B------:R-:W-:Y:S01]  /*4600*/  LOP3.LUT R5, R5, UR9, RZ, 0x3c, !PT ;  /* 0x0000000905057c12 */ /* 0x000fe2000f8e3cff */
[----:B---3--:R-:W-:Y:S06]  /*4610*/  @P0 BRA `(.L_x_35) ;  /* 0x00000000000c0947 */ /* 0x008fec0003800000 */
[----:B------:R-:W-:-:S04]  /*4620*/  SHF.L.U32 R7, R4, 0x1f, RZ ;  /* 0x0000001f04077819 */ /* 0x000fc800000006ff */
[----:B------:R-:W1:Y:S02]  /*4630*/  SYNCS.PHASECHK.TRANS64.TRYWAIT P1, [UR16+0x31650], R7 ;  /* 0x03165007ff0075a7 */ /* 0x000e640008021110 */
[----:B-1----:R-:W-:Y:S05]  /*4640*/  @!P1 BRA `(.L_x_36) ;  /* 0x000000b000509947 */ /* 0x002fea0003800000 */
.L_x_35:
[----:B------:R-:W-:Y:S02]  /*4650*/  ISETP.EQ.AND P0, PT, R6, RZ, !P0 ;  /* 0x000000ff0600720c */ /* 0x000fe40004702270 */
[----:B------:R-:W-:Y:S01]  /*4660*/  ELECT P1, URZ, PT ;  /* 0x0000000000ff782f */ /* 0x000fe20003820000 */
[----:B------:R-:W1:Y:S03]  /*4670*/  LDCU.64 UR18, c[0x0][0x348] ;  /* 0x00006900ff1277ac */ /* 0x000e660008000a00 */
[----:B------:R-:W-:Y:S01]  /*4680*/  ISETP.GT.AND P1, PT, R3, UR11, P1 ;  /* 0x0000000b03007c0c */ /* 0x000fe20008f24270 */
[----:B------:R-:W-:-:S03]  /*4690*/  UIADD3 UR15, UPT, UPT, UR15, 0x100, URZ ;  /* 0x000001000f0f7890 */ /* 0x000fc6000fffe0ff */
[----:B------:R-:W-:Y:S01]  /*46a0*/  ISETP.LT.U32.AND P1, PT, R6, 0x40, P1 ;  /* 0x000000400600780c */ /* 0x000fe20000f21070 */
[----:B------:R-:W-:Y:S01]  /*46b0*/  ULEA UR12, UR8, UR24, 0xf ;  /* 0x00000018080c7291 */ /* 0x000fe2000f8e78ff */
[----:B------:R-:W-:Y:S01]  /*46c0*/  UMOV UR14, UR26 ;  /* 0x0000001a000e7c82 */ /* 0x000fe20008000000 */
[----:B------:R-:W-:-:S04]  /*46d0*/  @P0 MOV R7, 0x8000 ;  /* 0x0000800000070802 */ /* 0x000fc80000000f00 */
[----:B------:R2:W-:Y:S06]  /*46e0*/  @P0 SYNCS.ARRIVE.TRANS64 RZ, [UR16+0x31660], R7 ;  /* 0x03166007ffff09a7 */ /* 0x0005ec0008000010 */
[----:B------:R-:W-:-:S05]  /*46f0*/  VOTEU.ANY UP1, P1 ;  /* 0x0000000000ff7886 */ /* 0x000fca0000820100 */
[----:B-1----:R-:W-:Y:S02]  /*4700*/  @UP1 UIADD3 UR6, UP0, UPT, UR18, 0x100, URZ ;  /* 0x0000010012061890 */ /* 0x002fe4000ff1e0ff */
[----:B------:R-:W-:Y:S02]  /*4710*/  @UP1 UIADD3 UR13, UPT, UPT, UR16, 0x31660, URZ ;  /* 0x00031660100d1890 */ /* 0x000fe4000fffe0ff */
[----:B------:R-:W-:-:S03]  /*4720*/  @UP1 UIADD3.X UR7, UPT, UPT, URZ, UR19, URZ, UP0, !UPT ;  /* 0x00000013ff071290 */ /* 0x000fc600087fe4ff */
[----:B------:R-:W-:Y:S01]  /*4730*/  VOTEU.ANY UP0, P1 ;  /* 0x0000000000ff7886 */ /* 0x000fe20000800100 */
[----:B------:R-:W-:Y:S06]  /*4740*/  BAR.SYNC.DEFER_BLOCKING 0x3, 0x40 ;  /* 0x00c1000000007b1d */ /* 0x000fec0000010000 */
[----:B------:R2:W-:Y:S02]  /*4750*/  @UP0 UTMALDG.2D [UR12], [UR6] ;  /* 0x0000000c060005b4 */ /* 0x0005e40008008000 */
[----:B--2---:R-:W-:Y:S05]  /*4760*/  @!P4 BRA `(.L_x_37) ;  /* 0xfffffffc001cc947 */ /* 0x004fea000383ffff */
.L_x_33:
[----:B------:R-:W-:Y:S06]  /*4770*/  BAR.SYNC.DEFER_BLOCKING 0x1 ;  /* 0x0040000000007b1d */ /* 0x000fec0000010000 */
.L_x_38:
[----:B------:R-:W-:-:S08]  /*4780*/  NOP ;  /* 0x0000000000007918 */ /* 0x000fd00000000000 */
[----:B------:R-:W1:Y:S02]  /*4790*/  USETMAXREG.TRY_ALLOC.CTAPOOL UP0, 0x50 ;  /* 0x00000050000079c8 */ /* 0x000e640008000600 */
[----:B-1----:R-:W-:-:S13]  /*47a0*/  PLOP3.LUT P0, PT, PT, PT, UP0, 0x80, 0x8 ;  /* 0x000000000008781c */ /* 0x002fda0003f0f008 */
[----:B------:R-:W-:Y:S05]  /*47b0*/  @!P0 BRA `(.L_x_38) ;  /* 0xfffffffc00f08947 */ /* 0x000fea000383ffff */
[----:B------:R-:W-:Y:S05]  /*47c0*/  BRA `(.L_x_1) ;  /* 0xffffffb800547947 */ /* 0x000fea000383ffff */
.L_x_39:
        /* <DEDUP_REMOVED lines=25> */
.L_x_44:
[----:B------:R-:W-:Y:S01]  /*4960*/  BAR.SYNC.DEFER_BLOCKING 0x4, 0x80 ;  /* 0x0102000000007b1d */ /* 0x000fe20000010000 */
[----:B------:R-:W-:-:S06]  /*4970*/  USHF.L.U32 UR12, UR6, 0x1f, URZ ;  /* 0x0000001f060c7899 */ /* 0x000fcc00080006ff */
[----:B------:R-:W-:-:S04]  /*4980*/  MOV R3, UR12 ;  /* 0x0000000c00037c02 */ /* 0x000fc80008000f00 */
[----:B-1----:R-:W1:Y:S02]  /*4990*/  SYNCS.PHASECHK.TRANS64.TRYWAIT P0, [UR20+0x316a0], R3 ;  /* 0x0316a003ff0075a7 */ /* 0x002e640008001114 */
[----:B-1----:R-:W-:Y:S05]  /*49a0*/  @!P0 BRA `(.L_x_41) ;  /* 0x000000ac00848947 */ /* 0x002fea0003800000 */
.L_x_139:
        /* <DEDUP_REMOVED lines=407> */
.L_x_141:
        /* <DEDUP_REMOVED lines=147> */
.L_x_142:
        /* <DEDUP_REMOVED lines=10> */
.L_x_40:
[----:B------:R-:W-:Y:S01]  /*6cf0*/  BAR.SYNC.DEFER_BLOCKING 0x4, 0x80 ;  /* 0x0102000000007b1d */ /* 0x000fe20000010000 */
[----:B------:R-:W-:-:S05]  /*6d00*/  LEA R133, R133, UR20, 0x2 ;  /* 0x0000001485857c11 */ /* 0x000fca000f8e10ff */
[----:B------:R-:W-:Y:S04]  /*6d10*/  STS [R133+0x30e00], R132 ;  /* 0x030e008485007388 */ /* 0x000fe80000000800 */
[----:B------:R2:W-:Y:S01]  /*6d20*/  STS [R133+0x30c00], R3 ;  /* 0x030c000385007388 */ /* 0x0005e20000000800 */
[----:B------:R-:W-:Y:S08]  /*6d30*/  BAR.SYNC.DEFER_BLOCKING 0x1 ;  /* 0x0040000000007b1d */ /* 0x000ff00000010000 */
[----:B--2---:R-:W2:-:S00]  /*6d40*/  USETMAXREG.DEALLOC.CTAPOOL 0x50 ;  /* 0x00000050000079c8 */ /* 0x004e8000080e0500 */
[----:B--2---:R-:W-:Y:S05]  /*6d50*/  BRA `(.L_x_1) ;  /* 0xffffff9000f07947 */ /* 0x004fea000383ffff */
.L_x_163:
[----:B------:R-:W-:-:S08]  /*6d60*/  NOP ;  /* 0x0000000000007918 */ /* 0x000fd00000000000 */
[----:B------:R-:W1:-:S00]  /*6d70*/  USETMAXREG.DEALLOC.CTAPOOL 0x20 ;  /* 0x00000020000079c8 */ /* 0x000e4000080e0500 */
[----:B------:R-:W-:Y:S08]  /*6d80*/  BAR.SYNC.DEFER_BLOCKING 0x1 ;  /* 0x0040000000007b1d */ /* 0x000ff00000010000 */
[----:B------:R-:W-:Y:S06]  /*6d90*/  BAR.SYNC.DEFER_BLOCKING 0x1 ;  /* 0x0040000000007b1d */ /* 0x000fec0000010000 */
.L_x_45:
[----:B------:R-:W-:-:S08]  /*6da0*/  NOP ;  /* 0x0000000000007918 */ /* 0x000fd00000000000 */
[----:B-1----:R-:W1:Y:S02]  /*6db0*/  USETMAXREG.TRY_ALLOC.CTAPOOL UP0, 0x50 ;  /* 0x00000050000079c8 */ /* 0x002e640008000600 */
[----:B-1----:R-:W-:-:S13]  /*6dc0*/  PLOP3.LUT P0, PT, PT, PT, UP0, 0x80, 0x8 ;  /* 0x000000000008781c */ /* 0x002fda0003f0f008 */
[----:B------:R-:W-:Y:S05]  /*6dd0*/  @!P0 BRA `(.L_x_45) ;  /* 0xfffffffc00f08947 */ /* 0x000fea000383ffff */
[----:B------:R-:W-:Y:S05]  /*6de0*/  BRA `(.L_x_1) ;  /* 0xffffff9000cc7947 */ /* 0x000fea000383ffff */
.L_x_0:
[----:B------:R-:W-:-:S08]  /*6df0*/  NOP ;  /* 0x0000000000007918 */ /* 0x000fd00000000000 */
[----:B------:R-:W1:Y:S02]  /*6e00*/  USETMAXREG.TRY_ALLOC.CTAPOOL UP0, 0x100 ;  /* 0x00000100000079c8 */ /* 0x000e640008000600 */
[----:B-1----:R-:W-:-:S13]  /*6e10*/  PLOP3.LUT P0, PT, PT, PT, UP0, 0x80, 0x8 ;  /* 0x000000000008781c */ /* 0x002fda0003f0f008 */
[----:B------:R-:W-:Y:S05]  /*6e20*/  @!P0 BRA `(.L_x_0) ;  /* 0xfffffffc00f08947 */ /* 0x000fea000383ffff */
[----:B------:R-:W-:-:S13]  /*6e30*/  ISETP.GE.U32.AND P1, PT, R0, 0x20, PT ;  /* 0x000000200000780c */ /* 0x000fda0003f26070 */
[----:B------:R-:W-:Y:S05]  /*6e40*/  @P1 BRA `(.L_x_46) ;  /* 0x0000000000b81947 */ /* 0x000fea0003800000 */
[----:B------:R-:W1:Y:S01]  /*6e50*/  S2UR UR6, SR_CgaCtaId ;  /* 0x00000000000679c3 */ /* 0x000e620000008800 */
[----:B------:R-:W-:Y:S01]  /*6e60*/  NOP ;  /* 0x0000000000007918 */ /* 0x000fe20000000000 */
[----:B------:R-:W-:Y:S02]  /*6e70*/  UMOV UR4, 0x40 ;  /* 0x0000004000047882 */ /* 0x000fe40000000000 */
[----:B-1----:R-:W-:-:S09]  /*6e80*/  ULEA UR4, UR6, UR4, 0x18 ;  /* 0x0000000406047291 */ /* 0x002fd2000f8ec0ff */
[----:B------:R-:W1:Y:S01]  /*6e90*/  LDS.U8 R2, [UR4] ;  /* 0x00000004ff027984 */ /* 0x000e620008000000 */
[----:B------:R-:W-:Y:S02]  /*6ea0*/  UMOV UR4, 0x400 ;  /* 0x0000040000047882 */ /* 0x000fe40000000000 */
[----:B------:R-:W-:Y:S01]  /*6eb0*/  ULEA UR5, UR6, UR4, 0x18 ;  /* 0x0000000406057291 */ /* 0x000fe2000f8ec0ff */
[----:B-1----:R-:W-:-:S13]  /*6ec0*/  ISETP.NE.AND P0, PT, R2, RZ, PT ;  /* 0x000000ff0200720c */ /* 0x002fda0003f05270 */
[----:B------:R-:W-:Y:S05]  /*6ed0*/  @P0 BRA `(.L_x_47) ;  /* 0x00000000007c0947 */ /* 0x000fea0003800000 */
[----:B------:R-:W-:-:S13]  /*6ee0*/  ELECT P0, URZ, PT ;  /* 0x0000000000ff782f */ /* 0x000fda0003800000 */
[----:B------:R-:W-:Y:S05]  /*6ef0*/  @!P0 BRA `(.L_x_48) ;  /* 0x0000000000848947 */ /* 0x000fea0003800000 */
[----:B------:R-:W-:Y:S01]  /*6f00*/  UMOV UR4, 0x10 ;  /* 0x0000001000047882 */ /* 0x000fe20000000000 */
[----:B------:R-:W-:Y:S01]  /*6f10*/  HFMA2 R5, -RZ, RZ, 0, 5.9604644775390625e-08 ;  /* 0x00000001ff057431 */ /* 0x000fe200000001ff */
[----:B------:R-:W-:-:S03]  /*6f20*/  MOV R3, 0xffff ;  /* 0x0000ffff00037802 */ /* 0x000fc60000000f00 */
[----:B------:R-:W-:Y:S04]  /*6f30*/  DEPBAR.LE SB1, 0x36 ;  /* 0x00009d800000791a */ /* 0x000fe80000000000 */
[----:B------:R-:W1:Y:S02]  /*6f40*/  UTCATOMSWS.FIND_AND_SET.ALIGN UP0, UR4, UR4 ;  /* 0x00000004000475e3 */ /* 0x000e640008000800 */
[----:B-1----:R-:W-:-:S04]  /*6f50*/  PLOP3.LUT P0, PT, PT, PT, UP0, 0x80, 0x8 ;  /* 0x000000000008781c */ /* 0x002fc80003f0f008 */
[----:B------:R-:W-:-:S04]  /*6f60*/  SEL R2, RZ, 0xffffffff, !P0 ;  /* 0xffffffffff027807 */ /* 0x000fc80004000000 */
[----:B------:R-:W-:Y:S02]  /*6f70*/  ISETP.NE.AND P0, PT, R2, RZ, PT ;  /* 0x000000ff0200720c */ /* 0x000fe40003f05270 */
[----:B------:R-:W-:-:S11]  /*6f80*/  MOV R2, UR4 ;  /* 0x0000000400027c02 */ /* 0x000fd60008000f00 */
[----:B------:R-:W-:Y:S05]  /*6f90*/  @P0 BRA `(.L_x_49) ;  /* 0x0000000000240947 */ /* 0x000fea0003800000 */
.L_x_50:
[----:B------:R-:W-:Y:S05]  /*6fa0*/  NANOSLEEP 0x64 ;  /* 0x000000640000795d */ /* 0x000fea0003800000 */
[----:B------:R-:W-:-:S05]  /*6fb0*/  UMOV UR4, 0x10 ;  /* 0x0000001000047882 */ /* 0x000fca0000000000 */
[----:B------:R-:W-:Y:S04]  /*6fc0*/  DEPBAR.LE SB1, 0x36 ;  /* 0x00009d800000791a */ /* 0x000fe80000000000 */
[----:B------:R-:W1:Y:S02]  /*6fd0*/  UTCATOMSWS.FIND_AND_SET.ALIGN UP0, UR4, UR4 ;  /* 0x00000004000475e3 */ /* 0x000e640008000800 */
[----:B-1----:R-:W-:-:S04]  /*6fe0*/  PLOP3.LUT P0, PT, PT, PT, UP0, 0x80, 0x8 ;  /* 0x000000000008781c */ /* 0x002fc80003f0f008 */
[----:B------:R-:W-:-:S04]  /*6ff0*/  SEL R2, RZ, 0xffffffff, !P0 ;  /* 0xffffffffff027807 */ /* 0x000fc80004000000 */
[----:B------:R-:W-:Y:S02]  /*7000*/  ISETP.NE.AND P0, PT, R2, RZ, PT ;  /* 0x000000ff0200720c */ /* 0x000fe40003f05270 */
[----:B------:R-:W-:-:S11]  /*7010*/  MOV R2, UR4 ;  /* 0x0000000400027c02 */ /* 0x000fd60008000f00 */
[----:B------:R-:W-:Y:S05]  /*7020*/  @!P0 BRA `(.L_x_50) ;  /* 0xfffffffc00dc8947 */ /* 0x000fea000383ffff */
.L_x_49:
[C---:B------:R-:W-:Y:S01]  /*7030*/  IADD3 R4, PT, PT, R2.reuse, 0x10, RZ ;  /* 0x0000001002047810 */ /* 0x040fe20007ffe0ff */
[----:B------:R-:W-:Y:S01]  /*7040*/  UMOV UR4, 0x50 ;  /* 0x0000005000047882 */ /* 0x000fe20000000000 */
[----:B------:R-:W-:Y:S01]  /*7050*/  SHF.L.U32 R3, R3, R2, RZ ;  /* 0x0000000203037219 */ /* 0x000fe200000006ff */
[----:B------:R-:W-:Y:S01]  /*7060*/  ULEA UR4, UR6, UR4, 0x18 ;  /* 0x0000000406047291 */ /* 0x000fe2000f8ec0ff */
[----:B------:R-:W-:Y:S02]  /*7070*/  SHF.L.U32 R4, R5, R4, RZ ;  /* 0x0000000405047219 */ /* 0x000fe400000006ff */
[----:B------:R-:W-:Y:S02]  /*7080*/  SHF.L.U32 R2, R2, 0x5, RZ ;  /* 0x0000000502027819 */ /* 0x000fe400000006ff */
[----:B------:R-:W-:-:S05]  /*7090*/  LOP3.LUT R3, R4, R3, RZ, 0xfc, !PT ;  /* 0x0000000304037212 */ /* 0x000fca00078efcff */
[----:B------:R1:W-:Y:S04]  /*70a0*/  ATOMS.OR RZ, [UR4], R3 ;  /* 0x00000003ffff798c */ /* 0x0003e8000b000004 */
[----:B------:R1:W-:Y:S01]  /*70b0*/  STS [UR5], R2 ;  /* 0x00000002ff007988 */ /* 0x0003e20008000805 */
[----:B------:R-:W-:Y:S05]  /*70c0*/  BRA `(.L_x_48) ;  /* 0x0000000000107947 */ /* 0x000fea0003800000 */
.L_x_47:
[----:B------:R-:W-:-:S05]  /*70d0*/  MOV R2, 0xffffffff ;  /* 0xffffffff00027802 */ /* 0x000fca0000000f00 */
[----:B------:R1:W-:Y:S02]  /*70e0*/  STS [UR5], R2 ;  /* 0x00000002ff007988 */ /* 0x0003e40008000805 */
[----:B-1----:R-:W-:-:S07]  /*70f0*/  MOV R2, 0x7110 ;  /* 0x0000711000027802 */ /* 0x002fce0000000f00 */
[----:B------:R-:W-:Y:S05]  /*7100*/  CALL.REL.NOINC `($__internal_1_$__cuda_sm10x_tcgen05_guardrail_trap_phase_invalid_during_alloc) ;  /* 0x00000088009c7944 */ /* 0x000fea0003c00000 */
.L_x_48:
[----:B------:R-:W-:Y:S05]  /*7110*/  WARPSYNC.ALL ;  /* 0x0000000000007948 */ /* 0x000fea0003800000 */
[----:B------:R-:W-:Y:S01]  /*7120*/  NOP ;  /* 0x0000000000007918 */ /* 0x000fe20000000000 */
.L_x_46:
[----:B------:R-:W2:Y:S08]  /*7130*/  S2UR UR4, SR_CgaCtaId ;  /* 0x00000000000479c3 */ /* 0x000eb00000008800 */
[----:B------:R-:W-:Y:S06]  /*7140*/  BAR.SYNC.DEFER_BLOCKING 0x0, 0x80 ;  /* 0x0002000000007b1d */ /* 0x000fec0000010000 */
[----:B------:R-:W-:-:S02]  /*7150*/  UMOV UR9, 0x400 ;  /* 0x0000040000097882 */ /* 0x000fc40000000000 */
[----:B--2---:R-:W-:-:S09]  /*7160*/  ULEA UR9, UR4, UR9, 0x18 ;  /* 0x0000000904097291 */ /* 0x004fd2000f8ec0ff */
[----:B------:R-:W2:Y:S01]  /*7170*/  LDS R5, [UR9] ;  /* 0x00000009ff057984 */ /* 0x000ea20008000800 */
[----:B------:R-:W-:Y:S06]  /*7180*/  BAR.SYNC.DEFER_BLOCKING 0x0, 0x80 ;  /* 0x0002000000007b1d */ /* 0x000fec0000010000 */
[----:B------:R-:W-:Y:S05]  /*7190*/  @P1 BRA `(.L_x_51) ;  /* 0x0000000000181947 */ /* 0x000fea0003800000 */
[----:B------:R-:W-:Y:S01]  /*71a0*/  ELECT P0, URZ, PT ;  /* 0x0000000000ff782f */ /* 0x000fe20003800000 */
[----:B-1----:R-:W-:Y:S01]  /*71b0*/  HFMA2 R2, -RZ, RZ, 0, 5.9604644775390625e-08 ;  /* 0x00000001ff027431 */ /* 0x002fe200000001ff */
[----:B------:R-:W-:Y:S01]  /*71c0*/  UMOV UR5, 0x40 ;  /* 0x0000004000057882 */ /* 0x000fe20000000000 */
[----:B------:R-:W-:Y:S01]  /*71d0*/  UVIRTCOUNT.DEALLOC.SMPOOL 0x80 ;  /* 0x000000800000784c */ /* 0x000fe20000000000 */
[----:B------:R-:W-:-:S09]  /*71e0*/  ULEA UR5, UR4, UR5, 0x18 ;  /* 0x0000000504057291 */ /* 0x000fd2000f8ec0ff */
[----:B------:R3:W-:Y:S03]  /*71f0*/  @P0 STS.U8 [UR5], R2 ;  /* 0x00000002ff000988 */ /* 0x0007e60008000005 */
.L_x_51:
[----:B------:R-:W4:Y:S01]  /*7200*/  LDCU UR8, c[0x0][0x394] ;  /* 0x00007280ff0877ac */ /* 0x000f220008000800 */
[----:B------:R-:W5:Y:S01]  /*7210*/  S2UR UR13, SR_CTAID.Y ;  /* 0x00000000000d79c3 */ /* 0x000f620000002600 */
[C---:B------:R-:W-:Y:S01]  /*7220*/  ISETP.NE.AND P2, PT, R0.reuse, RZ, PT ;  /* 0x000000ff0000720c */ /* 0x040fe20003f45270 */
[----:B------:R-:W-:Y:S01]  /*7230*/  UMOV UR4, URZ ;  /* 0x000000ff00047c82 */ /* 0x000fe20008000000 */
[----:B------:R-:W-:Y:S01]  /*7240*/  ELECT P0, URZ, PT ;  /* 0x0000000000ff782f */ /* 0x000fe20003800000 */
[----:B------:R-:W1:Y:S04]  /*7250*/  LDCU UR25, c[0x0][0x698] ;  /* 0x0000d300ff1977ac */ /* 0x000e680008000800 */
[----:B------:R-:W3:Y:S01]  /*7260*/  S2UR UR24, SR_CTAID.X ;  /* 0x00000000001879c3 */ /* 0x000ee20000002500 */
[----:B------:R-:W-:Y:S01]  /*7270*/  ISETP.LT.U32.AND P0, PT, R0, 0x40, P0 ;  /* 0x000000400000780c */ /* 0x000fe20000701070 */
[----:B------:R-:W2:Y:S04]  /*7280*/  LDCU.64 UR16, c[0x0][0x348] ;  /* 0x00006900ff1077ac */ /* 0x000ea80008000a00 */
[----:B------:R-:W-:Y:S01]  /*7290*/  VOTEU.ALL UP3, P2 ;  /* 0x0000000000ff7886 */ /* 0x000fe20001060000 */
[----:B------:R-:W-:Y:S01]  /*72a0*/  ULEA UR12, UR26, UR9, 0xe ;  /* 0x000000091a0c7291 */ /* 0x000fe2000f8e70ff */
[----:B-1-34-:R-:W-:-:S04]  /*72b0*/  MOV R2, UR8 ;  /* 0x0000000800027c02 */ /* 0x01afc80008000f00 */
[----:B------:R-:W-:Y:S02]  /*72c0*/  IABS R2, R2 ;  /* 0x0000000200027213 */ /* 0x000fe40000000000 */
[----:B------:R-:W-:Y:S01]  /*72d0*/  VOTEU.ANY UP2, P0 ;  /* 0x0000000000ff7886 */ /* 0x000fe20000040100 */
[----:B-----5:R-:W-:Y:S02]  /*72e0*/  IABS R4, UR13 ;  /* 0x0000000d00047c13 */ /* 0x020fe40008000000 */
[----:B------:R-:W-:Y:S02]  /*72f0*/  R2UR UR10, R2 ;  /* 0x00000000020a72ca */ /* 0x000fe400000e0000 */
[----:B------:R-:W-:Y:S01]  /*7300*/  R2UR UR7, R4 ;  /* 0x00000000040772ca */ /* 0x000fe200000e0000 */
[----:B------:R-:W-:-:S10]  /*7310*/  USHF.L.U32 UR11, UR24, 0x8, URZ ;  /* 0x00000008180b7899 */ /* 0x000fd400080006ff */
[----:B------:R-:W1:Y:S08]  /*7320*/  I2F.RP R2, UR10 ;  /* 0x0000000a00027d06 */ /* 0x000e700008209400 */
[----:B-1----:R-:W1:Y:S02]  /*7330*/  MUFU.RCP R2, R2 ;  /* 0x0000000200027308 */ /* 0x002e640000001000 */
[----:B-1----:R-:W-:-:S02]  /*7340*/  IADD3 R3, PT, PT, R2, 0xffffffe, RZ ;  /* 0x0ffffffe02037810 */ /* 0x002fc40007ffe0ff */
[----:B------:R-:W-:-:S04]  /*7350*/  @!P2 MOV R2, 0x8000 ;  /* 0x000080000002a802 */ /* 0x000fc80000000f00 */
[----:B------:R-:W1:Y:S02]  /*7360*/  F2I.FTZ.U32.TRUNC.NTZ R3, R3 ;  /* 0x0000000300037305 */ /* 0x000e64000021f000 */
[----:B-1----:R-:W-:-:S13]  /*7370*/  R2UR UR5, R3 ;  /* 0x00000000030572ca */ /* 0x002fda00000e0000 */
[----:B------:R-:W-:-:S04]  /*7380*/  UIADD3 UR6, UPT, UPT, URZ, -UR5, URZ ;  /* 0x80000005ff067290 */ /* 0x000fc8000fffe0ff */
[----:B------:R-:W-:-:S04]  /*7390*/  UIMAD UR6, UR6, UR10, URZ ;  /* 0x0000000a060672a4 */ /* 0x000fc8000f8e02ff */
[----:B------:R-:W-:-:S03]  /*73a0*/  UIMAD.WIDE.U32 UR4, UR5, UR6, UR4 ;  /* 0x00000006050472a5 */ /* 0x000fc6000f8e0004 */
[----:B------:R-:W-:Y:S01]  /*73b0*/  UMOV UR6, 0x1 ;  /* 0x0000000100067882 */ /* 0x000fe20000000000 */
[----:B------:R-:W-:-:S04]  /*73c0*/  UIMAD.WIDE.U32 UR4, UR5, UR7, URZ ;  /* 0x00000007050472a5 */ /* 0x000fc8000f8e00ff */
[----:B------:R-:W-:-:S04]  /*73d0*/  UIADD3 UR4, UPT, UPT, -UR5, URZ, URZ ;  /* 0x000000ff05047290 */ /* 0x000fc8000fffe1ff */
[----:B------:R-:W-:-:S04]  /*73e0*/  UIMAD UR4, UR10, UR4, UR7 ;  /* 0x000000040a0472a4 */ /* 0x000fc8000f8e0207 */
[----:B------:R-:W-:-:S11]  /*73f0*/  UISETP.GT.U32.AND UP1, UPT, UR10, UR4, UPT ;  /* 0x000000040a00728c */ /* 0x000fd6000bf24070 */
[----:B------:R-:W-:Y:S02]  /*7400*/  @!UP1 UIADD3 UR4, UPT, UPT, UR4, -UR10, URZ ;  /* 0x8000000a04049290 */ /* 0x000fe4000fffe0ff */
[----:B------:R-:W-:Y:S02]  /*7410*/  @!UP1 UIADD3 UR5, UPT, UPT, UR5, 0x1, URZ ;  /* 0x0000000105059890 */ /* 0x000fe4000fffe0ff */
[----:B------:R-:W-:Y:S02]  /*7420*/  UISETP.GE.U32.AND UP0, UPT, UR4, UR10, UPT ;  /* 0x0000000a0400728c */ /* 0x000fe4000bf06070 */
[----:B------:R-:W-:Y:S02]  /*7430*/  ULOP3.LUT UR4, UR13, UR8, URZ, 0x3c, !UPT ;  /* 0x000000080d047292 */ /* 0x000fe4000f8e3cff */
[----:B------:R-:W-:Y:S02]  /*7440*/  USHF.L.U32 UR10, UR26, 0x6, URZ ;  /* 0x000000061a0a7899 */ /* 0x000fe400080006ff */
[----:B------:R-:W-:-:S05]  /*7450*/  UISETP.GE.AND UP1, UPT, UR4, URZ, UPT ;  /* 0x000000ff0400728c */ /* 0x000fca000bf26270 */
[----:B------:R-:W-:Y:S02]  /*7460*/  @UP0 UIADD3 UR5, UPT, UPT, UR5, 0x1, URZ ;  /* 0x0000000105050890 */ /* 0x000fe4000fffe0ff */
[----:B------:R-:W-:-:S04]  /*7470*/  UISETP.NE.AND UP0, UPT, UR8, URZ, UPT ;  /* 0x000000ff0800728c */ /* 0x000fc8000bf05270 */
[----:B------:R-:W-:Y:S02]  /*7480*/  @!UP1 UIADD3 UR5, UPT, UPT, -UR5, URZ, URZ ;  /* 0x000000ff05059290 */ /* 0x000fe4000fffe1ff */
[----:B--2---:R-:W-:-:S04]  /*7490*/  @UP2 UIADD3 UR14, UP1, UPT, UR16, 0x40, URZ ;  /* 0x00000040100e2890 */ /* 0x004fc8000ff3e0ff */
[----:B------:R-:W-:Y:S02]  /*74a0*/  @UP2 UIADD3.X UR15, UPT, UPT, URZ, UR17, URZ, UP1, !UPT ;  /* 0x00000011ff0f2290 */ /* 0x000fe40008ffe4ff */
[----:B------:R-:W-:Y:S01]  /*74b0*/  @!UP0 ULOP3.LUT UR5, URZ, UR8, URZ, 0x33, !UPT ;  /* 0x00000008ff058292 */ /* 0x000fe2000f8e33ff */
[----:B------:R-:W-:Y:S01]  /*74c0*/  VOTEU.ALL UP0, P2 ;  /* 0x0000000000ff7886 */ /* 0x000fe20001000000 */
[----:B------:R-:W-:Y:S02]  /*74d0*/  VOTEU.ANY UP1, P0 ;  /* 0x0000000000ff7886 */ /* 0x000fe40000020100 */
[----:B------:R-:W-:Y:S02]  /*74e0*/  UIADD3 UR4, UPT, UPT, -UR5, URZ, URZ ;  /* 0x000000ff05047290 */ /* 0x000fe4000fffe1ff */
[----:B------:R-:W-:-:S04]  /*74f0*/  @!UP0 UIADD3 UR6, UPT, UPT, -UR6, 0x100000, URZ ;  /* 0x0010000006068890 */ /* 0x000fc8000fffe1ff */
[----:B------:R-:W-:Y:S02]  /*7500*/  @!UP0 USHF.L.U32 UR7, UR6, 0xb, URZ ;  /* 0x0000000b06078899 */ /* 0x000fe400080006ff */
[----:B------:R-:W-:Y:S02]  /*7510*/  @!UP0 USHF.L.U32 UR6, UR6, 0x1, URZ ;  /* 0x0000000106068899 */ /* 0x000fe400080006ff */
[----:B------:R-:W-:Y:S02]  /*7520*/  UIMAD UR4, UR8, UR4, UR13 ;  /* 0x00000004080472a4 */ /* 0x000fe4000f8e020d */
[----:B------:R-:W-:Y:S02]  /*7530*/  @UP2 UIADD3 UR8, UPT, UPT, UR12, 0x20000, URZ ;  /* 0x000200000c082890 */ /* 0x000fe4000fffe0ff */
[----:B------:R-:W-:-:S03]  /*7540*/  UIMAD UR5, UR4, UR25, UR5 ;  /* 0x00000019040572a4 */ /* 0x000fc6000f8e0205 */
[----:B------:R-:W-:Y:S01]  /*7550*/  UMOV UR4, URZ ;  /* 0x000000ff00047c82 */ /* 0x000fe20008000000 */
[----:B------:R-:W-:Y:S01]  /*7560*/  UIADD3 UR11, UPT, UPT, UR5, UR11, URZ ;  /* 0x0000000b050b7290 */ /* 0x000fe2000fffe0ff */
[----:B------:R-:W1:Y:S02]  /*7570*/  FENCE.VIEW.ASYNC.S ;  /* 0x00000000000073c6 */ /* 0x000e640000000000 */
[----:B-1----:R1:W2:Y:S02]  /*7580*/  @!UP3 SYNCS.EXCH.64 URZ, [UR9], UR6 ;  /* 0x0000000609ffb5b2 */ /* 0x0022a40008000100 */
[----:B--2---:R-:W-:Y:S06]  /*7590*/  BAR.SYNC.DEFER_BLOCKING 0x0, 0x80 ;  /* 0x0002000000007b1d */ /* 0x004fec0000010000 */
[----:B------:R1:W-:Y:S02]  /*75a0*/  @!P2 SYNCS.ARRIVE.TRANS64 RZ, [UR9], R2 ;  /* 0x00000002ffffa9a7 */ /* 0x0003e40008000009 */
[----:B------:R-:W-:Y:S06]  /*75b0*/  BAR.SYNC.DEFER_BLOCKING 0x0, 0x80 ;  /* 0x0002000000007b1d */ /* 0x000fec0000010000 */
[----:B------:R1:W-:Y:S02]  /*75c0*/  @UP1 UTMALDG.2D [UR8], [UR14] ;  /* 0x000000080e0015b4 */ /* 0x0003e40008008000 */
[----:B------:R-:W-:Y:S06]  /*75d0*/  BAR.SYNC.DEFER_BLOCKING 0x0, 0x80 ;  /* 0x0002000000007b1d */ /* 0x000fec0000010000 */
[----:B------:R-:W2:Y:S02]  /*75e0*/  SYNCS.PHASECHK.TRANS64.TRYWAIT P0, [UR9], RZ ;  /* 0x000000ffff0075a7 */ /* 0x000ea40008001109 */
[----:B-12---:R-:W-:Y:S05]  /*75f0*/  @!P0 BRA `(.L_x_52) ;  /* 0x0000008000a48947 */ /* 0x006fea0003800000 */
.L_x_143:
[----:B------:R-:W-:Y:S01]  /*7600*/  BAR.SYNC.DEFER_BLOCKING 0x0, 0x80 ;  /* 0x0002000000007b1d */ /* 0x000fe20000010000 */
[----:B------:R-:W-:Y:S02]  /*7610*/  ELECT P0, URZ, PT ;  /* 0x0000000000ff782f */ /* 0x000fe40003800000 */
[----:B------:R-:W-:Y:S01]  /*7620*/  @!P2 MOV R2, 0x8000 ;  /* 0x000080000002a802 */ /* 0x000fe20000000f00 */
[----:B------:R-:W-:Y:S01]  /*7630*/  UIADD3 UR19, UPT, UPT, UR11, 0x80, URZ ;  /* 0x000000800b137890 */ /* 0x000fe2000fffe0ff */
[----:B------:R-:W-:Y:S01]  /*7640*/  ISETP.LT.U32.AND P0, PT, R0, 0x40, P0 ;  /* 0x000000400000780c */ /* 0x000fe20000701070 */
[----:B------:R-:W-:Y:S01]  /*7650*/  UMOV UR6, 0x1 ;  /* 0x0000000100067882 */ /* 0x000fe20000000000 */
[----:B------:R-:W-:Y:S01]  /*7660*/  VOTEU.ALL UP3, P2 ;  /* 0x0000000000ff7886 */ /* 0x000fe20001060000 */
[----:B------:R-:W-:-:S04]  /*7670*/  @!UP0 UIADD3 UR6, UPT, UPT, -UR6, 0x100000, URZ ;  /* 0x0010000006068890 */ /* 0x000fc8000fffe1ff */
[----:B------:R-:W-:Y:S02]  /*7680*/  @!UP0 USHF.L.U32 UR7, UR6, 0xb, URZ ;  /* 0x0000000b06078899 */ /* 0x000fe400080006ff */
[----:B------:R-:W-:Y:S01]  /*7690*/  @!UP0 USHF.L.U32 UR6, UR6, 0x1, URZ ;  /* 0x0000000106068899 */ /* 0x000fe200080006ff */
[----:B------:R-:W1:Y:S01]  /*76a0*/  LDCU.64 UR14, c[0x0][0x348] ;  /* 0x00006900ff0e77ac */ /* 0x000e620008000a00 */
[----:B------:R-:W-:Y:S01]  /*76b0*/  UMOV UR17, UR9 ;  /* 0x0000000900117c82 */ /* 0x000fe20008000000 */
[----:B------:R-:W-:Y:S01]  /*76c0*/  UMOV UR18, UR10 ;  /* 0x0000000a00127c82 */ /* 0x000fe20008000000 */
[----:B------:R-:W-:-:S05]  /*76d0*/  VOTEU.ANY UP2, P0 ;  /* 0x0000000000ff7886 */ /* 0x000fca0000040100 */
[----:B------:R-:W-:Y:S01]  /*76e0*/  @UP2 UIADD3 UR16, UPT, UPT, UR12, 0x28000, URZ ;  /* 0x000280000c102890 */ /* 0x000fe2000fffe0ff */
[----:B------:R-:W2:Y:S02]  /*76f0*/  @!P2 SYNCS.CCTL.IV [UR9] ;  /* 0x00000000ff00a9b1 */ /* 0x000ea40008000009 */
[----:B--2---:R-:W-:Y:S01]  /*7700*/  BAR.SYNC.DEFER_BLOCKING 0x0, 0x80 ;  /* 0x0002000000007b1d */ /* 0x004fe20000010000 */
[----:B-1----:R-:W-:-:S04]  /*7710*/  @UP2 UIADD3 UR20, UP1, UPT, UR14, 0x40, URZ ;  /* 0x000000400e142890 */ /* 0x002fc8000ff3e0ff */
[----:B------:R-:W-:Y:S01]  /*7720*/  @UP2 UIADD3.X UR21, UPT, UPT, URZ, UR15, URZ, UP1, !UPT ;  /* 0x0000000fff152290 */ /* 0x000fe20008ffe4ff */
[----:B------:R-:W-:Y:S02]  /*7730*/  R2UR UR15, R5 ;  /* 0x00000000050f72ca */ /* 0x000fe400000e0000 */
[----:B------:R-:W-:Y:S01]  /*7740*/  VOTEU.ANY UP1, P0 ;  /* 0x0000000000ff7886 */ /* 0x000fe20000020100 */
        /* <DEDUP_REMOVED lines=9> */
.L_x_144:
[----:B------:R-:W-:Y:S01]  /*77e0*/  BAR.SYNC.DEFER_BLOCKING 0x0, 0x80 ;  /* 0x0002000000007b1d */ /* 0x000fe20000010000 */
[----:B------:R-:W-:-:S04]  /*77f0*/  USHF.L.U32 UR6, UR26, 0x15, URZ ;  /* 0x000000151a067899 */ /* 0x000fc800080006ff */
[----:B------:R-:W-:Y:S01]  /*7800*/  ULOP3.LUT UR7, UR6, 0x600000, URZ, 0xc0, !UPT ;  /* 0x0060000006077892 */ /* 0x000fe2000f8ec0ff */
[----:B------:R-:W-:Y:S01]  /*7810*/  BSSY.RECONVERGENT B0, `(.L_x_54) ;  /* 0x0000022000007945 */ /* 0x000fe20003800200 */
[----:B------:R-:W-:Y:S02]  /*7820*/  USHF.R.U32.HI UR6, URZ, 0x2, UR26 ;  /* 0x00000002ff067899 */ /* 0x000fe4000801161a */
[----:B------:R-:W-:Y:S01]  /*7830*/  UIADD3 UR7, UPT, UPT, UR15, UR7, URZ ;  /* 0x000000070f077290 */ /* 0x000fe2000fffe0ff */
[----:B------:R-:W-:Y:S01]  /*7840*/  UMOV UR16, 0x2 ;  /* 0x0000000200107882 */ /* 0x000fe20000000000 */
[----:B------:R-:W-:Y:S02]  /*7850*/  VOTEU.ALL UP1, P2 ;  /* 0x0000000000ff7886 */ /* 0x000fe40001020000 */
[----:B------:R-:W-:Y:S02]  /*7860*/  ULEA UR18, UR6, UR7, 0x7 ;  /* 0x0000000706127291 */ /* 0x000fe4000f8e38ff */
[----:B------:R-:W-:-:S04]  /*7870*/  @!UP0 UIADD3 UR16, UPT, UPT, -UR16, 0x100000, URZ ;  /* 0x0010000010108890 */ /* 0x000fc8000fffe1ff */
[----:B------:R-:W-:Y:S02]  /*7880*/  @!UP0 USHF.L.U32 UR17, UR16, 0xb, URZ ;  /* 0x0000000b10118899 */ /* 0x000fe400080006ff */
[----:B------:R-:W-:Y:S01]  /*7890*/  @!UP0 USHF.L.U32 UR16, UR16, 0x1, URZ ;  /* 0x0000000110108899 */ /* 0x000fe200080006ff */
[----:B------:R-:W-:Y:S01]  /*78a0*/  STTM.x64 tmem[UR18], RZ ;  /* 0x000000ff000079ed */ /* 0x000fe20008340012 */
[----:B------:R-:W-:Y:S01]  /*78b0*/  STTM.x64 tmem[UR18+0x40], RZ ;  /* 0x000040ff000079ed */ /* 0x000fe20008340012 */
[----:B------:R-:W1:Y:S02]  /*78c0*/  @!P2 SYNCS.CCTL.IV [UR9] ;  /* 0x00000000ff00a9b1 */ /* 0x000e640008000009 */
[----:B-1----:R-:W1:Y:S02]  /*78d0*/  FENCE.VIEW.ASYNC.T ;  /* 0x00000000000073c6 */ /* 0x002e640000000200 */
[----:B-1----:R-:W-:Y:S06]  /*78e0*/  BAR.SYNC.DEFER_BLOCKING 0x0, 0x80 ;  /* 0x0002000000007b1d */ /* 0x002fec0000010000 */
[----:B------:R-:W-:Y:S01]  /*78f0*/  STTM.x64 tmem[UR18+0x80], RZ ;  /* 0x000080ff000079ed */ /* 0x000fe20008340012 */
[----:B------:R-:W-:Y:S01]  /*7900*/  STTM.x64 tmem[UR18+0xc0], RZ ;  /* 0x0000c0ff000079ed */ /* 0x000fe20008340012 */
[----:B------:R-:W1:Y:S02]  /*7910*/  FENCE.VIEW.ASYNC.T ;  /* 0x00000000000073c6 */ /* 0x000e640000000200 */
[----:B-1----:R-:W-:Y:S06]  /*7920*/  BAR.SYNC.DEFER_BLOCKING 0x0, 0x80 ;  /* 0x0002000000007b1d */ /* 0x002fec0000010000 */
[----:B------:R-:W1:Y:S02]  /*7930*/  FENCE.VIEW.ASYNC.S ;  /* 0x00000000000073c6 */ /* 0x000e640000000000 */
[----:B-1----:R1:W2:Y:S02]  /*7940*/  @!UP1 SYNCS.EXCH.64 URZ, [UR9+0x31650], UR16 ;  /* 0x0316501009ff95b2 */ /* 0x0022a40008000100 */
[----:B--2---:R-:W-:Y:S06]  /*7950*/  BAR.SYNC.DEFER_BLOCKING 0x0, 0x80 ;  /* 0x0002000000007b1d */ /* 0x004fec0000010000 */
[----:B------:R-:W-:Y:S05]  /*7960*/  @P2 BRA `(.L_x_55) ;  /* 0x0000000000302947 */ /* 0x000fea0003800000 */
[----:B-1----:R-:W-:Y:S01]  /*7970*/  UMOV UR16, 0x2 ;  /* 0x0000000200107882 */ /* 0x002fe20000000000 */
[----:B------:R-:W-:Y:S01]  /*7980*/  UMOV UR20, 0x1 ;  /* 0x0000000100147882 */ /* 0x000fe20000000000 */
[----:B------:R-:W-:-:S04]  /*7990*/  UIADD3 UR16, UPT, UPT, -UR16, 0x100000, URZ ;  /* 0x0010000010107890 */ /* 0x000fc8000fffe1ff */
[----:B------:R-:W-:Y:S02]  /*79a0*/  USHF.L.U32 UR17, UR16, 0xb, URZ ;  /* 0x0000000b10117899 */ /* 0x000fe400080006ff */
[----:B------:R-:W-:Y:S02]  /*79b0*/  USHF.L.U32 UR16, UR16, 0x1, URZ ;  /* 0x0000000110107899 */ /* 0x000fe400080006ff */
[----:B------:R-:W-:-:S04]  /*79c0*/  UIADD3 UR20, UPT, UPT, -UR20, 0x100000, URZ ;  /* 0x0010000014147890 */ /* 0x000fc8000fffe1ff */
[----:B------:R-:W-:Y:S02]  /*79d0*/  USHF.L.U32 UR21, UR20, 0xb, URZ ;  /* 0x0000000b14157899 */ /* 0x000fe400080006ff */
[----:B------:R-:W-:Y:S01]  /*79e0*/  USHF.L.U32 UR20, UR20, 0x1, URZ ;  /* 0x0000000114147899 */ /* 0x000fe200080006ff */
[----:B------:R-:W1:Y:S03]  /*79f0*/  FENCE.VIEW.ASYNC.S ;  /* 0x00000000000073c6 */ /* 0x000e660000000000 */
[----:B-1----:R2:W3:Y:S08]  /*7a00*/  SYNCS.EXCH.64 URZ, [UR9+0x31658], UR16 ;  /* 0x0316581009ff75b2 */ /* 0x0024f00008000100 */
[----:B------:R2:W4:Y:S02]  /*7a10*/  SYNCS.EXCH.64 URZ, [UR9+0x31660], UR20 ;  /* 0x0316601409ff75b2 */ /* 0x0005240008000100 */
[----:B--2---:R-:W-:Y:S01]  /*7a20*/  NOP ;  /* 0x0000000000007918 */ /* 0x004fe20000000000 */
.L_x_55:
[----:B-1----:R-:W-:Y:S05]  /*7a30*/  BSYNC.RECONVERGENT B0 ;  /* 0x0000000000007941 */ /* 0x002fea0003800200 */
.L_x_54:
[----:B---34-:R-:W-:Y:S01]  /*7a40*/  BAR.SYNC.DEFER_BLOCKING 0x0, 0x80 ;  /* 0x0002000000007b1d */ /* 0x018fe20000010000 */
[----:B------:R-:W-:Y:S02]  /*7a50*/  @!P2 MOV R2, 0x2 ;  /* 0x000000020002a802 */ /* 0x000fe40000000f00 */
[----:B------:R-:W-:-:S03]  /*7a60*/  @!P2 MOV R3, 0x2 ;  /* 0x000000020003a802 */ /* 0x000fc60000000f00 */
[----:B------:R-:W-:Y:S01]  /*7a70*/  UMOV UR16, 0x1 ;  /* 0x0000000100107882 */ /* 0x000fe20000000000 */
[----:B------:R-:W-:Y:S01]  /*7a80*/  VOTEU.ALL UP1, P2 ;  /* 0x0000000000ff7886 */ /* 0x000fe20001020000 */
[----:B------:R-:W-:-:S04]  /*7a90*/  @!UP0 UIADD3 UR16, UPT, UPT, -UR16, 0x100000, URZ ;  /* 0x0010000010108890 */ /* 0x000fc8000fffe1ff */
[----:B------:R-:W-:Y:S02]  /*7aa0*/  @!UP0 USHF.L.U32 UR17, UR16, 0xb, URZ ;  /* 0x0000000b10118899 */ /* 0x000fe400080006ff */
[----:B------:R-:W-:Y:S01]  /*7ab0*/  @!UP0 USHF.L.U32 UR16, UR16, 0x1, URZ ;  /* 0x0000000110108899 */ /* 0x000fe200080006ff */
[----:B------:R-:W-:Y:S01]  /*7ac0*/  UMOV UR20, 0x2 ;  /* 0x0000000200147882 */ /* 0x000fe20000000000 */
[----:B------:R-:W-:Y:S01]  /*7ad0*/  VOTEU.ALL UP2, P2 ;  /* 0x0000000000ff7886 */ /* 0x000fe20001040000 */
[----:B------:R-:W-:-:S04]  /*7ae0*/  @!UP0 UIADD3 UR20, UPT, UPT, -UR20, 0x100000, URZ ;  /* 0x0010000014148890 */ /* 0x000fc8000fffe1ff */
[----:B------:R-:W-:Y:S02]  /*7af0*/  @!UP0 USHF.L.U32 UR21, UR20, 0xb, URZ ;  /* 0x0000000b14158899 */ /* 0x000fe400080006ff */
[----:B------:R-:W-:Y:S01]  /*7b00*/  @!UP0 USHF.L.U32 UR20, UR20, 0x1, URZ ;  /* 0x0000000114148899 */ /* 0x000fe200080006ff */
[----:B------:R-:W-:Y:S01]  /*7b10*/  BSSY.RECONVERGENT B0, `(.L_x_56) ;  /* 0x0000017000007945 */ /* 0x000fe20003800200 */
[----:B------:R-:W1:Y:S02]  /*7b20*/  FENCE.VIEW.ASYNC.S ;  /* 0x00000000000073c6 */ /* 0x000e640000000000 */
[----:B-1----:R1:W2:Y:S02]  /*7b30*/  @!UP1 SYNCS.EXCH.64 URZ, [UR9+0x31668], UR16 ;  /* 0x0316681009ff95b2 */ /* 0x0022a40008000100 */
[----:B--2---:R-:W-:Y:S06]  /*7b40*/  BAR.SYNC.DEFER_BLOCKING 0x0, 0x80 ;  /* 0x0002000000007b1d */ /* 0x004fec0000010000 */
[----:B------:R1:W-:Y:S02]  /*7b50*/  @!P2 SYNCS.ARRIVE.TRANS64.ART0 RZ, [UR9+0x31650], R2 ;  /* 0x03165002ffffa9a7 */ /* 0x0003e40008500009 */
[----:B------:R-:W-:Y:S06]  /*7b60*/  BAR.SYNC.DEFER_BLOCKING 0x0, 0x80 ;  /* 0x0002000000007b1d */ /* 0x000fec0000010000 */
[----:B------:R1:W-:Y:S02]  /*7b70*/  @!P2 SYNCS.ARRIVE.TRANS64.ART0 RZ, [UR9+0x31658], R3 ;  /* 0x03165803ffffa9a7 */ /* 0x0003e40008500009 */
[----:B------:R-:W-:Y:S06]  /*7b80*/  BAR.SYNC.DEFER_BLOCKING 0x0, 0x80 ;  /* 0x0002000000007b1d */ /* 0x000fec0000010000 */
[----:B------:R1:W2:Y:S02]  /*7b90*/  @!UP2 SYNCS.EXCH.64 URZ, [UR9+0x31670], UR20 ;  /* 0x0316701409ffa5b2 */ /* 0x0002a40008000100 */
[----:B--2---:R-:W-:Y:S06]  /*7ba0*/  BAR.SYNC.DEFER_BLOCKING 0x0, 0x80 ;  /* 0x0002000000007b1d */ /* 0x004fec0000010000 */
[----:B-1----:R-:W-:Y:S05]  /*7bb0*/  @P2 BRA `(.L_x_57) ;  /* 0x0000000000302947 */ /* 0x002fea0003800000 */
[----:B------:R-:W-:Y:S01]  /*7bc0*/  UMOV UR16, 0x2 ;  /* 0x0000000200107882 */ /* 0x000fe20000000000 */
        /* <DEDUP_REMOVED lines=8> */
[----:B-1----:R1:W2:Y:S08]  /*7c50*/  SYNCS.EXCH.64 URZ, [UR9+0x31678], UR16 ;  /* 0x0316781009ff75b2 */ /* 0x0022b00008000100 */
[----:B------:R1:W3:Y:S01]  /*7c60*/  SYNCS.EXCH.64 URZ, [UR9+0x31680], UR20 ;  /* 0x0316801409ff75b2 */ /* 0x0002e20008000100 */
[----:B------:R-:W-:Y:S01]  /*7c70*/  NOP ;  /* 0x0000000000007918 */ /* 0x000fe20000000000 */
.L_x_57:
[----:B-1----:R-:W-:Y:S05]  /*7c80*/  BSYNC.RECONVERGENT B0 ;  /* 0x0000000000007941 */ /* 0x002fea0003800200 */
.L_x_56:
[----:B--23--:R-:W-:Y:S01]  /*7c90*/  BAR.SYNC.DEFER_BLOCKING 0x0, 0x80 ;  /* 0x0002000000007b1d */ /* 0x00cfe20000010000 */
[----:B------:R-:W-:Y:S02]  /*7ca0*/  @!P2 MOV R2, 0x2 ;  /* 0x000000020002a802 */ /* 0x000fe40000000f00 */
[----:B------:R-:W-:Y:S02]  /*7cb0*/  @!P2 MOV R4, 0x2 ;  /* 0x000000020004a802 */ /* 0x000fe40000000f00 */
[----:B------:R-:W-:Y:S01]  /*7cc0*/  LOP3.LUT R3, R0, 0x7f, RZ, 0xc0, !PT ;  /* 0x0000007f00037812 */ /* 0x000fe200078ec0ff */
[----:B------:R-:W-:Y:S01]  /*7cd0*/  UMOV UR16, 0x1 ;  /* 0x0000000100107882 */ /* 0x000fe20000000000 */
[----:B------:R-:W-:Y:S01]  /*7ce0*/  BSSY.RECONVERGENT B0, `(.L_x_58) ;  /* 0x000001a000007945 */ /* 0x000fe20003800200 */
[----:B------:R-:W-:-:S04]  /*7cf0*/  @!UP0 UIADD3 UR16, UPT, UPT, -UR16, 0x100000, URZ ;  /* 0x0010000010108890 */ /* 0x000fc8000fffe1ff */
[----:B------:R-:W-:Y:S02]  /*7d00*/  @!UP0 USHF.L.U32 UR17, UR16, 0xb, URZ ;  /* 0x0000000b10118899 */ /* 0x000fe400080006ff */
[----:B------:R-:W-:Y:S01]  /*7d10*/  @!UP0 USHF.L.U32 UR16, UR16, 0x1, URZ ;  /* 0x0000000110108899 */ /* 0x000fe200080006ff */
[----:B------:R-:W-:Y:S01]  /*7d20*/  VOTEU.ALL UP0, P2 ;  /* 0x0000000000ff7886 */ /* 0x000fe20001000000 */
[----:B------:R-:W1:Y:S10]  /*7d30*/  FENCE.VIEW.ASYNC.S ;  /* 0x00000000000073c6 */ /* 0x000e740000000000 */
[----:B-1----:R-:W1:Y:S02]  /*7d40*/  @!UP0 SYNCS.EXCH.64 URZ, [UR9+0x31688], UR16 ;  /* 0x0316881009ff85b2 */ /* 0x002e640008000100 */
[----:B-1----:R-:W-:Y:S06]  /*7d50*/  BAR.SYNC.DEFER_BLOCKING 0x0, 0x80 ;  /* 0x0002000000007b1d */ /* 0x002fec0000010000 */
[----:B------:R1:W-:Y:S02]  /*7d60*/  @!P2 SYNCS.ARRIVE.TRANS64.ART0 RZ, [UR9+0x31670], R2 ;  /* 0x03167002ffffa9a7 */ /* 0x0003e40008500009 */
[----:B------:R-:W-:Y:S01]  /*7d70*/  BAR.SYNC.DEFER_BLOCKING 0x0, 0x80 ;  /* 0x0002000000007b1d */ /* 0x000fe20000010000 */
[----:B-1----:R-:W-:-:S05]  /*7d80*/  @!P2 MOV R2, 0x1 ;  /* 0x000000010002a802 */ /* 0x002fca0000000f00 */
[----:B------:R1:W-:Y:S02]  /*7d90*/  @!P2 SYNCS.ARRIVE.TRANS64.ART0 RZ, [UR9+0x31678], R4 ;  /* 0x03167804ffffa9a7 */ /* 0x0003e40008500009 */
[----:B-1----:R-:W-:Y:S01]  /*7da0*/  @!P2 MOV R4, 0x1 ;  /* 0x000000010004a802 */ /* 0x002fe20000000f00 */
[----:B------:R-:W-:Y:S06]  /*7db0*/  BAR.SYNC.DEFER_BLOCKING 0x0, 0x80 ;  /* 0x0002000000007b1d */ /* 0x000fec0000010000 */
[----:B------:R-:W-:Y:S05]  /*7dc0*/  @P2 BRA `(.L_x_59) ;  /* 0x00000000002c2947 */ /* 0x000fea0003800000 */
[----:B------:R-:W-:Y:S02]  /*7dd0*/  UMOV UR16, 0x1 ;  /* 0x0000000100107882 */ /* 0x000fe40000000000 */
        /* <DEDUP_REMOVED lines=10> */
.L_x_59:
[----:B-1----:R-:W-:Y:S05]  /*7e80*/  BSYNC.RECONVERGENT B0 ;  /* 0x0000000000007941 */ /* 0x002fea0003800200 */
.L_x_58:
[----:B--23--:R-:W-:Y:S06]  /*7e90*/  BAR.SYNC.DEFER_BLOCKING 0x0, 0x80 ;  /* 0x0002000000007b1d */ /* 0x00cfec0000010000 */
[----:B------:R-:W-:Y:S01]  /*7ea0*/  BSSY.RECONVERGENT B0, `(.L_x_60) ;  /* 0x0000010000007945 */ /* 0x000fe20003800200 */
        /* <DEDUP_REMOVED lines=15> */
.L_x_61:
[----:B-1----:R-:W-:Y:S05]  /*7fa0*/  BSYNC.RECONVERGENT B0 ;  /* 0x0000000000007941 */ /* 0x002fea0003800200 */
.L_x_60:
[----:B--23--:R-:W-:Y:S06]  /*7fb0*/  BAR.SYNC.DEFER_BLOCKING 0x0, 0x80 ;  /* 0x0002000000007b1d */ /* 0x00cfec0000010000 */
[----:B------:R-:W-:Y:S01]  /*7fc0*/  BSSY.RECONVERGENT B0, `(.L_x_62) ;  /* 0x0000013000007945 */ /* 0x000fe20003800200 */
[----:B------:R1:W-:Y:S01]  /*7fd0*/  @!P2 SYNCS.ARRIVE.TRANS64.ART0 RZ, [UR9+0x316d0], R4 ;  /* 0x0316d004ffffa9a7 */ /* 0x0003e20008500009 */
        /* <DEDUP_REMOVED lines=17> */
.L_x_63:
[----:B-1----:R-:W-:Y:S05]  /*80f0*/  BSYNC.RECONVERGENT B0 ;  /* 0x0000000000007941 */ /* 0x002fea0003800200 */
.L_x_62:
        /* <DEDUP_REMOVED lines=17> */
.L_x_65:
[----:B-1----:R-:W-:Y:S05]  /*8210*/  BSYNC.RECONVERGENT B0 ;  /* 0x0000000000007941 */ /* 0x002fea0003800200 */
.L_x_64:
        /* <DEDUP_REMOVED lines=17> */
.L_x_67:
[----:B-1----:R-:W-:Y:S05]  /*8330*/  BSYNC.RECONVERGENT B0 ;  /* 0x0000000000007941 */ /* 0x002fea0003800200 */
.L_x_66:
[----:B--23--:R-:W-:Y:S01]  /*8340*/  BAR.SYNC.DEFER_BLOCKING 0x0, 0x80 ;  /* 0x0002000000007b1d */ /* 0x00cfe20000010000 */
[----:B------:R-:W-:-:S05]  /*8350*/  MOV R5, 0xff800000 ;  /* 0xff80000000057802 */ /* 0x000fca0000000f00 */
[----:B------:R-:W-:Y:S01]  /*8360*/  BSSY.RECONVERGENT B0, `(.L_x_68) ;  /* 0x0000013000007945 */ /* 0x000fe20003800200 */
[----:B------:R1:W-:Y:S01]  /*8370*/  @!P2 SYNCS.ARRIVE.TRANS64.ART0 RZ, [UR9+0x31730], R4 ;  /* 0x03173004ffffa9a7 */ /* 0x0003e20008500009 */
[----:B------:R-:W-:Y:S01]  /*8380*/  BAR.SYNC.DEFER_BLOCKING 0x0, 0x80 ;  /* 0x0002000000007b1d */ /* 0x000fe20000010000 */
[----:B-1----:R-:W-:-:S05]  /*8390*/  @!P2 MOV R4, 0x1 ;  /* 0x000000010004a802 */ /* 0x002fca0000000f00 */
[----:B------:R1:W-:Y:S02]  /*83a0*/  @!P2 SYNCS.ARRIVE.TRANS64.ART0 RZ, [UR9+0x31720], R2 ;  /* 0x03172002ffffa9a7 */ /* 0x0003e40008500009 */
[----:B-1----:R-:W-:Y:S01]  /*83b0*/  LEA R2, R3, UR9, 0x2 ;  /* 0x0000000903027c11 */ /* 0x002fe2000f8e10ff */
        /* <DEDUP_REMOVED lines=13> */
.L_x_69:
[----:B-1----:R-:W-:Y:S05]  /*8490*/  BSYNC.RECONVERGENT B0 ;  /* 0x0000000000007941 */ /* 0x002fea0003800200 */
.L_x_68:
[----:B--23--:R-:W-:Y:S01]  /*84a0*/  BAR.SYNC.DEFER_BLOCKING 0x0, 0x80 ;  /* 0x0002000000007b1d */ /* 0x00cfe20000010000 */
[----:B------:R-:W-:Y:S01]  /*84b0*/  HFMA2 R6, -RZ, RZ, 6.103515625e-05, 1.5318393707275390625e-05 ;  /* 0x04000101ff067431 */ /* 0x000fe200000001ff */
[----:B------:R-:W-:-:S04]  /*84c0*/  @!P2 MOV R7, 0x1 ;  /* 0x000000010007a802 */ /* 0x000fc80000000f00 */
[----:B------:R-:W-:Y:S01]  /*84d0*/  BSSY.RECONVERGENT B0, `(.L_x_70) ;  /* 0x0000012000007945 */ /* 0x000fe20003800200 */
[----:B------:R1:W-:Y:S01]  /*84e0*/  @!P2 SYNCS.ARRIVE.TRANS64.ART0 RZ, [UR9+0x31740], R4 ;  /* 0x03174004ffffa9a7 */ /* 0x0003e20008500009 */
[----:B------:R-:W-:Y:S01]  /*84f0*/  BAR.SYNC.DEFER_BLOCKING 0x0, 0x80 ;  /* 0x0002000000007b1d */ /* 0x000fe20000010000 */
[----:B-1----:R-:W-:-:S05]  /*8500*/  MOV R4, 0x2020202 ;  /* 0x0202020200047802 */ /* 0x002fca0000000f00 */
[----:B------:R1:W-:Y:S01]  /*8510*/  STS [R2+0x30000], R5 ;  /* 0x0300000502007388 */ /* 0x0003e20000000800 */
[----:B------:R-:W-:Y:S05]  /*8520*/  @P2 BRA `(.L_x_71) ;  /* 0x0000000000302947 */ /* 0x000fea0003800000 */
        /* <DEDUP_REMOVED lines=8> */
[----:B------:R-:W2:Y:S03]  /*85b0*/  FENCE.VIEW.ASYNC.S ;  /* 0x00000000000073c6 */ /* 0x000ea60000000000 */
[----:B--2---:R2:W3:Y:S08]  /*85c0*/  SYNCS.EXCH.64 URZ, [UR9+0x315d0], UR16 ;  /* 0x0315d01009ff75b2 */ /* 0x0044f00008000100 */
[----:B------:R2:W4:Y:S01]  /*85d0*/  SYNCS.EXCH.64 URZ, [UR9+0x315f0], UR20 ;  /* 0x0315f01409ff75b2 */ /* 0x0005220008000100 */
[----:B------:R-:W-:Y:S01]  /*85e0*/  NOP ;  /* 0x0000000000007918 */ /* 0x000fe20000000000 */
.L_x_71:
[----:B--2---:R-:W-:Y:S05]  /*85f0*/  BSYNC.RECONVERGENT B0 ;  /* 0x0000000000007941 */ /* 0x004fea0003800200 */
.L_x_70:
[----:B---34-:R-:W-:Y:S06]  /*8600*/  BAR.SYNC.DEFER_BLOCKING 0x0, 0x80 ;  /* 0x0002000000007b1d */ /* 0x018fec0000010000 */
[----:B------:R-:W-:Y:S01]  /*8610*/  BSSY.RECONVERGENT B0, `(.L_x_72) ;  /* 0x0000011000007945 */ /* 0x000fe20003800200 */
[----:B------:R2:W-:Y:S02]  /*8620*/  @!P2 SYNCS.ARRIVE.TRANS64.ART0 RZ, [UR9+0x315d0], R7 ;  /* 0x0315d007ffffa9a7 */ /* 0x0005e40008500009 */
[----:B--2---:R-:W-:Y:S01]  /*8630*/  @!P2 MOV R7, 0x2 ;  /* 0x000000020007a802 */ /* 0x004fe20000000f00 */
[----:B------:R-:W-:Y:S06]  /*8640*/  BAR.SYNC.DEFER_BLOCKING 0x0, 0x80 ;  /* 0x0002000000007b1d */ /* 0x000fec0000010000 */
        /* <DEDUP_REMOVED lines=13> */
.L_x_73:
[----:B--2---:R-:W-:Y:S05]  /*8720*/  BSYNC.RECONVERGENT B0 ;  /* 0x0000000000007941 */ /* 0x004fea0003800200 */
.L_x_72:
        /* <DEDUP_REMOVED lines=18> */
.L_x_75:
[----:B--2---:R-:W-:Y:S05]  /*8850*/  BSYNC.RECONVERGENT B0 ;  /* 0x0000000000007941 */ /* 0x004fea0003800200 */
.L_x_74:
[----:B---34-:R-:W-:Y:S06]  /*8860*/  BAR.SYNC.DEFER_BLOCKING 0x0, 0x80 ;  /* 0x0002000000007b1d */ /* 0x018fec0000010000 */
[----:B------:R-:W-:Y:S01]  /*8870*/  BSSY.RECONVERGENT B0, `(.L_x_76) ;  /* 0x0000012000007945 */ /* 0x000fe20003800200 */
[----:B------:R2:W-:Y:S01]  /*8880*/  @!P2 SYNCS.ARRIVE.TRANS64.ART0 RZ, [UR9+0x31600], R7 ;  /* 0x03160007ffffa9a7 */ /* 0x0005e20008500009 */
[----:B------:R-:W-:Y:S01]  /*8890*/  BAR.SYNC.DEFER_BLOCKING 0x0, 0x80 ;  /* 0x0002000000007b1d */ /* 0x000fe20000010000 */
[----:B--2---:R-:W-:-:S05]  /*88a0*/  @!P2 MOV R7, 0x1 ;  /* 0x000000010007a802 */ /* 0x004fca0000000f00 */
        /* <DEDUP_REMOVED lines=10> */
[----:B------:R-:W3:Y:S03]  /*8950*/  FENCE.VIEW.ASYNC.S ;  /* 0x00000000000073c6 */ /* 0x000ee60000000000 */
[----:B---3--:R3:W4:Y:S08]  /*8960*/  SYNCS.EXCH.64 URZ, [UR9+0x31610], UR16 ;  /* 0x0316101009ff75b2 */ /* 0x0087300008000100 */
[----:B------:R3:W5:Y:S01]  /*8970*/  SYNCS.EXCH.64 URZ, [UR9+0x31630], UR20 ;  /* 0x0316301409ff75b2 */ /* 0x0007620008000100 */
[----:B------:R-:W-:Y:S01]  /*8980*/  NOP ;  /* 0x0000000000007918 */ /* 0x000fe20000000000 */
.L_x_77:
[----:B---3--:R-:W-:Y:S05]  /*8990*/  BSYNC.RECONVERGENT B0 ;  /* 0x0000000000007941 */ /* 0x008fea0003800200 */
.L_x_76:
[----:B----45:R-:W-:Y:S01]  /*89a0*/  BAR.SYNC.DEFER_BLOCKING 0x0, 0x80 ;  /* 0x0002000000007b1d */ /* 0x030fe20000010000 */
[----:B-12---:R-:W-:-:S05]  /*89b0*/  @!P2 MOV R5, 0x2 ;  /* 0x000000020005a802 */ /* 0x006fca0000000f00 */
[----:B------:R-:W-:Y:S01]  /*89c0*/  BSSY.RECONVERGENT B0, `(.L_x_78) ;  /* 0x0000010000007945 */ /* 0x000fe20003800200 */
[----:B------:R1:W-:Y:S01]  /*89d0*/  @!P2 SYNCS.ARRIVE.TRANS64.ART0 RZ, [UR9+0x31610], R7 ;  /* 0x03161007ffffa9a7 */ /* 0x0003e20008500009 */
        /* <DEDUP_REMOVED lines=14> */
.L_x_79:
[----:B--2---:R-:W-:Y:S05]  /*8ac0*/  BSYNC.RECONVERGENT B0 ;  /* 0x0000000000007941 */ /* 0x004fea0003800200 */
.L_x_78:
[----:B---34-:R-:W-:Y:S01]  /*8ad0*/  BAR.SYNC.DEFER_BLOCKING 0x0, 0x80 ;  /* 0x0002000000007b1d */ /* 0x018fe20000010000 */
[----:B------:R-:W-:Y:S01]  /*8ae0*/  UIADD3 UR8, UPT, UPT, UR15, 0x80, URZ ;  /* 0x000000800f087890 */ /* 0x000fe2000fffe0ff */
[----:B-1----:R-:W-:-:S04]  /*8af0*/  @!P2 MOV R7, 0x2 ;  /* 0x000000020007a802 */ /* 0x002fc80000000f00 */
[----:B------:R-:W-:Y:S01]  /*8b00*/  BSSY.RECONVERGENT B0, `(.L_x_80) ;  /* 0x0000011000007945 */ /* 0x000fe20003800200 */
[----:B------:R1:W-:Y:S02]  /*8b10*/  @!P2 SYNCS.ARRIVE.TRANS64.ART0 RZ, [UR9+0x31638], R5 ;  /* 0x03163805ffffa9a7 */ /* 0x0003e40008500009 */
[----:B-1----:R-:W-:Y:S01]  /*8b20*/  HFMA2 R5, -RZ, RZ, 4.5955181121826171875e-05, 4.5955181121826171875e-05 ;  /* 0x03030303ff057431 */ /* 0x002fe200000001ff */
        /* <DEDUP_REMOVED lines=14> */
.L_x_81:
[----:B-1----:R-:W-:Y:S05]  /*8c10*/  BSYNC.RECONVERGENT B0 ;  /* 0x0000000000007941 */ /* 0x002fea0003800200 */
.L_x_80:
[----:B--23--:R-:W-:Y:S01]  /*8c20*/  BAR.SYNC.DEFER_BLOCKING 0x0, 0x80 ;  /* 0x0002000000007b1d */ /* 0x00cfe20000010000 */
[----:B------:R-:W-:Y:S01]  /*8c30*/  UIADD3 UR14, UPT, UPT, UR15, 0x100, URZ ;  /* 0x000001000f0e7890 */ /* 0x000fe2000fffe0ff */
[----:B------:R-:W-:Y:S01]  /*8c40*/  MOV R8, UR8 ;  /* 0x0000000800087c02 */ /* 0x000fe20008000f00 */
[----:B------:R-:W-:Y:S02]  /*8c50*/  UIADD3 UR16, UPT, UPT, UR15, 0x180, URZ ;  /* 0x000001800f107890 */ /* 0x000fe4000fffe0ff */
[----:B------:R-:W-:Y:S01]  /*8c60*/  MOV R11, UR15 ;  /* 0x0000000f000b7c02 */ /* 0x000fe20008000f00 */
[----:B------:R-:W-:Y:S01]  /*8c70*/  UIADD3 UR20, UPT, UPT, UR9, 0x315d0, URZ ;  /* 0x000315d009147890 */ /* 0x000fe2000fffe0ff */
[----:B------:R-:W-:Y:S01]  /*8c80*/  MOV R10, UR5 ;  /* 0x00000005000a7c02 */ /* 0x000fe20008000f00 */
[----:B------:R-:W-:Y:S01]  /*8c90*/  UIADD3 UR5, UPT, UPT, UR18, 0x80, URZ ;  /* 0x0000008012057890 */ /* 0x000fe2000fffe0ff */
[----:B------:R-:W-:Y:S01]  /*8ca0*/  MOV R9, UR16 ;  /* 0x0000001000097c02 */ /* 0x000fe20008000f00 */
[----:B------:R1:W-:Y:S01]  /*8cb0*/  @!P2 SYNCS.ARRIVE.TRANS64.ART0 RZ, [UR9+0x31640], R7 ;  /* 0x03164007ffffa9a7 */ /* 0x0003e20008500009 */
[----:B------:R-:W-:Y:S04]  /*8cc0*/  STS.64 [UR9+0x31690], R4 ;  /* 0x03169004ff007988 */ /* 0x000fe80008000a09 */
[----:B------:R-:W-:Y:S01]  /*8cd0*/  STS [UR9+0x31698], R6 ;  /* 0x03169806ff007988 */ /* 0x000fe20008000809 */
[----:B-1----:R-:W-:-:S03]  /*8ce0*/  MOV R7, UR14 ;  /* 0x0000000e00077c02 */ /* 0x002fc60008000f00 */
[----:B------:R-:W-:Y:S04]  /*8cf0*/  STS [UR9+0x31408], R8 ;  /* 0x03140808ff007988 */ /* 0x000fe80008000809 */
[----:B------:R-:W-:Y:S04]  /*8d00*/  STS [UR9+0x31400], R7 ;  /* 0x03140007ff007988 */ /* 0x000fe80008000809 */
[----:B------:R-:W-:Y:S04]  /*8d10*/  STS [UR9+0x31410], R9 ;  /* 0x03141009ff007988 */ /* 0x000fe80008000809 */
[----:B------:R-:W-:Y:S04]  /*8d20*/  STS [UR9+0x31418], R11 ;  /* 0x0314180bff007988 */ /* 0x000fe80008000809 */
[----:B------:R1:W-:Y:S01]  /*8d30*/  STS [UR9+0x31420], R10 ;  /* 0x0314200aff007988 */ /* 0x0003e20008000809 */
[----:B------:R-:W-:Y:S08]  /*8d40*/  BAR.SYNC.DEFER_BLOCKING 0x1 ;  /* 0x0040000000007b1d */ /* 0x000ff00000010000 */
[----:B-1----:R-:W1:-:S00]  /*8d50*/  USETMAXREG.DEALLOC.CTAPOOL 0x60 ;  /* 0x00000060000079c8 */ /* 0x002e4000080e0500 */
[----:B------:R-:W-:-:S07]  /*8d60*/  UISETP.GE.AND UP0, UPT, UR25, 0x1, UPT ;  /* 0x000000011900788c */ /* 0x000fce000bf06270 */
[----:B------:R-:W-:Y:S01]  /*8d70*/  BAR.SYNC.DEFER_BLOCKING 0x1 ;  /* 0x0040000000007b1d */ /* 0x000fe20000010000 */
[----:B------:R-:W-:-:S13]  /*8d80*/  PLOP3.LUT P0, PT, PT, PT, UP0, 0x80, 0x8 ;  /* 0x000000000008781c */ /* 0x000fda0003f0f008 */
[----:B-1----:R-:W-:Y:S05]  /*8d90*/  @!P0 BRA `(.L_x_82) ;  /* 0x0000001400d08947 */ /* 0x002fea0003800000 */
[----:B------:R-:W-:Y:S02]  /*8da0*/  UIMAD UR14, UR6, -0x40, UR5 ;  /* 0xffffffc0060e78a4 */ /* 0x000fe4000f8e0205 */
[----:B------:R-:W-:Y:S01]  /*8db0*/  ULEA UR16, UR6, UR7, 0x6 ;  /* 0x0000000706107291 */ /* 0x000fe2000f8e30ff */
[----:B------:R-:W-:Y:S01]  /*8dc0*/  UMOV UR17, 0xffffffff ;  /* 0xffffffff00117882 */ /* 0x000fe20000000000 */
[----:B------:R-:W-:Y:S01]  /*8dd0*/  UMOV UR5, URZ ;  /* 0x000000ff00057c82 */ /* 0x000fe20008000000 */
[----:B------:R-:W-:Y:S01]  /*8de0*/  UMOV UR6, URZ ;  /* 0x000000ff00067c82 */ /* 0x000fe20008000000 */
[----:B------:R-:W-:Y:S01]  /*8df0*/  UMOV UR7, URZ ;  /* 0x000000ff00077c82 */ /* 0x000fe20008000000 */
[----:B------:R-:W-:Y:S01]  /*8e00*/  UMOV UR4, URZ ;  /* 0x000000ff00047c82 */ /* 0x000fe20008000000 */
[----:B------:R-:W-:-:S06]  /*8e10*/  UMOV UR8, URZ ;  /* 0x000000ff00087c82 */ /* 0x000fcc0008000000 */
.L_x_89:
[----:B------:R-:W-:Y:S01]  /*8e20*/  UIADD3 UR7, UPT, UPT, UR7, 0x1, URZ ;  /* 0x0000000107077890 */ /* 0x000fe2000fffe0ff */
[----:B------:R-:W-:Y:S01]  /*8e30*/  BAR.SYNC.DEFER_BLOCKING 0x0, 0x80 ;  /* 0x0002000000007b1d */ /* 0x000fe20000010000 */
[----:B------:R-:W-:Y:S01]  /*8e40*/  UIADD3 UR17, UPT, UPT, UR17, 0x1, URZ ;  /* 0x0000000111117890 */ /* 0x000fe2000fffe0ff */
[----:B-1----:R-:W-:Y:S01]  /*8e50*/  @!P2 MOV R5, 0x1 ;  /* 0x000000010005a802 */ /* 0x002fe20000000f00 */
[----:B------:R-:W-:-:S04]  /*8e60*/  UISETP.NE.AND UP0, UPT, UR7, 0x3, UPT ;  /* 0x000000030700788c */ /* 0x000fc8000bf05270 */
[----:B------:R-:W-:Y:S02]  /*8e70*/  USEL UR21, URZ, 0x1, UP0 ;  /* 0x00000001ff157887 */ /* 0x000fe40008000000 */
[----:B------:R-:W-:Y:S02]  /*8e80*/  USEL UR7, UR7, 0x1, UP0 ;  /* 0x0000000107077887 */ /* 0x000fe40008000000 */
[----:B------:R-:W-:Y:S02]  /*8e90*/  ULOP3.LUT UR6, UR6, UR21, URZ, 0x3c, !UPT ;  /* 0x0000001506067292 */ /* 0x000fe4000f8e3cff */
[----:B------:R-:W-:Y:S02]  /*8ea0*/  ULEA UR26, UR7, UR20, 0x3 ;  /* 0x00000014071a7291 */ /* 0x000fe4000f8e18ff */
[----:B------:R-:W-:Y:S01]  /*8eb0*/  USHF.L.U32 UR21, UR6, 0x1f, URZ ;  /* 0x0000001f06157899 */ /* 0x000fe200080006ff */
[----:B------:R-:W-:Y:S01]  /*8ec0*/  MOV R7, UR7 ;  /* 0x0000000700077c02 */ /* 0x000fe20008000f00 */
[----:B------:R-:W-:-:S03]  /*8ed0*/  UISETP.NE.AND UP0, UPT, UR17, 0x3, UPT ;  /* 0x000000031100788c */ /* 0x000fc6000bf05270 */
[----:B------:R-:W-:Y:S01]  /*8ee0*/  LEA R4, R7, R2, 0x9 ;  /* 0x0000000207047211 */ /* 0x000fe200078e48ff */
[----:B------:R-:W-:Y:S01]  /*8ef0*/  USEL UR17, UR17, 0x1, UP0 ;  /* 0x0000000111117887 */ /* 0x000fe20008000000 */
[----:B------:R-:W-:Y:S01]  /*8f00*/  MOV R6, UR21 ;  /* 0x0000001500067c02 */ /* 0x000fe20008000f00 */
[----:B------:R-:W-:Y:S02]  /*8f10*/  USEL UR21, URZ, 0x1, UP0 ;  /* 0x00000001ff157887 */ /* 0x000fe40008000000 */
[----:B------:R-:W-:Y:S01]  /*8f20*/  ULEA UR27, UR17, UR20, 0x3 ;  /* 0x00000014111b7291 */ /* 0x000fe2000f8e18ff */
[----:B------:R-:W1:Y:S01]  /*8f30*/  SYNCS.PHASECHK.TRANS64.TRYWAIT P0, [UR26], R6 ;  /* 0x00000006ff0075a7 */ /* 0x000e62000800111a */
[----:B------:R-:W-:-:S04]  /*8f40*/  ULOP3.LUT UR5, UR5, UR21, URZ, 0x3c, !UPT ;  /* 0x0000001505057292 */ /* 0x000fc8000f8e3cff */
[----:B------:R-:W-:-:S06]  /*8f50*/  USHF.L.U32 UR21, UR5, 0x1f, URZ ;  /* 0x0000001f05157899 */ /* 0x000fcc00080006ff */
[----:B------:R-:W-:Y:S01]  /*8f60*/  MOV R7, UR21 ;  /* 0x0000001500077c02 */ /* 0x000fe20008000f00 */
[----:B-1----:R-:W-:Y:S06]  /*8f70*/  @!P0 BRA `(.L_x_83) ;  /* 0x00000068005c8947 */ /* 0x002fec0003800000 */
.L_x_146:
[----:B------:R-:W1:Y:S01]  /*8f80*/  LDS R4, [R4+0x30000] ;  /* 0x0300000004047984 */ /* 0x000e620000000800 */
[----:B------:R-:W-:Y:S01]  /*8f90*/  USHF.L.U32 UR25, UR4, 0x1f, URZ ;  /* 0x0000001f04197899 */ /* 0x000fe200080006ff */
[----:B------:R-:W-:Y:S01]  /*8fa0*/  @!P2 MOV R6, 0x1 ;  /* 0x000000010006a802 */ /* 0x000fe20000000f00 */
[----:B------:R-:W-:Y:S04]  /*8fb0*/  BAR.SYNC.DEFER_BLOCKING 0x0, 0x80 ;  /* 0x0002000000007b1d */ /* 0x000fe80000010000 */
[----:B------:R-:W-:Y:S02]  /*8fc0*/  MOV R8, UR25 ;  /* 0x0000001900087c02 */ /* 0x000fe40008000f00 */
[----:B------:R2:W-:Y:S02]  /*8fd0*/  @!P2 SYNCS.ARRIVE.TRANS64.ART0 RZ, [UR26+0x20], R5 ;  /* 0x00002005ffffa9a7 */ /* 0x0005e4000850001a */
[----:B------:R-:W-:Y:S01]  /*8fe0*/  BAR.SYNC.DEFER_BLOCKING 0x0, 0x80 ;  /* 0x0002000000007b1d */ /* 0x000fe20000010000 */
[----:B--2---:R-:W-:-:S04]  /*8ff0*/  MOV R5, UR17 ;  /* 0x0000001100057c02 */ /* 0x004fc80008000f00 */
[----:B------:R-:W-:Y:S01]  /*9000*/  LEA R5, R5, R2, 0x9 ;  /* 0x0000000205057211 */ /* 0x000fe200078e48ff */
[----:B------:R-:W2:Y:S02]  /*9010*/  SYNCS.PHASECHK.TRANS64.TRYWAIT P0, [UR27], R7 ;  /* 0x00000007ff0075a7 */ /* 0x000ea4000800111b */
[----:B-12---:R-:W-:Y:S05]  /*9020*/  @!P0 BRA `(.L_x_84) ;  /* 0x0000006800448947 */ /* 0x006fea0003800000 */
.L_x_148:
[----:B------:R-:W1:Y:S01]  /*9030*/  LDS R5, [R5+0x30000] ;  /* 0x0300000005057984 */ /* 0x000e620000000800 */
[----:B------:R-:W-:Y:S06]  /*9040*/  BAR.SYNC.DEFER_BLOCKING 0x0, 0x80 ;  /* 0x0002000000007b1d */ /* 0x000fec0000010000 */
[----:B------:R2:W-:Y:S02]  /*9050*/  @!P2 SYNCS.ARRIVE.TRANS64.ART0 RZ, [UR27+0x20], R6 ;  /* 0x00002006ffffa9a7 */ /* 0x0005e4000850001b */
[----:B------:R-:W-:Y:S06]  /*9060*/  BAR.SYNC.DEFER_BLOCKING 0x0, 0x80 ;  /* 0x0002000000007b1d */ /* 0x000fec0000010000 */
[----:B------:R-:W3:Y:S02]  /*9070*/  SYNCS.PHASECHK.TRANS64.TRYWAIT P0, [UR9+0x316d0], R8 ;  /* 0x0316d008ff0075a7 */ /* 0x000ee40008001109 */
[----:B-123--:R-:W-:Y:S05]  /*9080*/  @!P0 BRA `(.L_x_85) ;  /* 0x0000006800408947 */ /* 0x00efea0003800000 */
.L_x_149:
[----:B------:R-:W1:Y:S01]  /*9090*/  LDTM.x32 R60, tmem[UR14] ;  /* 0x0000000e003c79ee */ /* 0x000e6200082c0000 */
[----:B------:R-:W-:Y:S01]  /*90a0*/  FADD R92, -R4, R5 ;  /* 0x00000005045c7221 */ /* 0x000fe20000000100 */
[----:B------:R-:W-:Y:S01]  /*90b0*/  USHF.L.U32 UR21, UR6, 0x1f, URZ ;  /* 0x0000001f06157899 */ /* 0x000fe200080006ff */
[----:B------:R-:W2:Y:S01]  /*90c0*/  LDTM.x32 R4, tmem[UR14+0x20] ;  /* 0x0000200e000479ee */ /* 0x000ea200082c0000 */
[----:B------:R-:W-:Y:S01]  /*90d0*/  NOP ;  /* 0x0000000000007918 */ /* 0x000fe20000000000 */
[----:B------:R-:W-:Y:S02]  /*90e0*/  USHF.L.U32 UR28, UR5, 0x1f, URZ ;  /* 0x0000001f051c7899 */ /* 0x000fe400080006ff */
[----:B------:R-:W1:Y:S02]  /*90f0*/  MUFU.EX2 R92, R92 ;  /* 0x0000005c005c7308 */ /* 0x000e640000000800 */
[C---:B-1----:R-:W-:Y:S01]  /*9100*/  FMUL R60, R92.reuse, R60 ;  /* 0x0000003c5c3c7220 */ /* 0x042fe20000400000 */
[C---:B------:R-:W-:Y:S01]  /*9110*/  FMUL R61, R92.reuse, R61 ;  /* 0x0000003d5c3d7220 */ /* 0x040fe20000400000 */
        /* <DEDUP_REMOVED lines=30> */
[C---:B--2---:R-:W-:Y:S01]  /*9300*/  FMUL R4, R92.reuse, R4 ;  /* 0x000000045c047220 */ /* 0x044fe20000400000 */
        /* <DEDUP_REMOVED lines=31> */
[----:B------:R-:W-:Y:S03]  /*9500*/  STTM.x32 tmem[UR14], R60 ;  /* 0x0000003c000079ed */ /* 0x000fe600082c000e */
[----:B------:R-:W-:Y:S01]  /*9510*/  STTM.x32 tmem[UR14+0x20], R4 ;  /* 0x00002004000079ed */ /* 0x000fe200082c000e */
[----:B------:R-:W1:Y:S02]  /*9520*/  FENCE.VIEW.ASYNC.T ;  /* 0x00000000000073c6 */ /* 0x000e640000000200 */
[----:B-1----:R-:W-:Y:S06]  /*9530*/  BAR.SYNC.DEFER_BLOCKING 0x0, 0x80 ;  /* 0x0002000000007b1d */ /* 0x002fec0000010000 */
[----:B------:R-:W1:Y:S01]  /*9540*/  LDTM.x32 R36, tmem[UR16+0xc0] ;  /* 0x0000c010002479ee */ /* 0x000e6200082c0000 */
[----:B------:R-:W2:Y:S01]  /*9550*/  LDTM.x32 R4, tmem[UR16+0xe0] ;  /* 0x0000e010000479ee */ /* 0x000ea200082c0000 */
[----:B------:R-:W-:Y:S01]  /*9560*/  NOP ;  /* 0x0000000000007918 */ /* 0x000fe20000000000 */
        /* <DEDUP_REMOVED lines=63> */
[----:B------:R-:W-:Y:S01]  /*9960*/  FMUL R35, R92, R35 ;  /* 0x000000235c237220 */ /* 0x000fe20000400000 */
[----:B------:R1:W-:Y:S01]  /*9970*/  STTM.x32 tmem[UR16+0xc0], R36 ;  /* 0x0000c024000079ed */ /* 0x0003e200082c0010 */
[----:B------:R-:W-:-:S02]  /*9980*/  @!P2 MOV R68, 0x1 ;  /* 0x000000010044a802 */ /* 0x000fc40000000f00 */
[----:B------:R2:W-:Y:S01]  /*9990*/  STTM.x32 tmem[UR16+0xe0], R4 ;  /* 0x0000e004000079ed */ /* 0x0005e200082c0010 */
[----:B------:R-:W3:Y:S02]  /*99a0*/  FENCE.VIEW.ASYNC.T ;  /* 0x00000000000073c6 */ /* 0x000ee40000000200 */
[----:B---3--:R-:W-:Y:S01]  /*99b0*/  BAR.SYNC.DEFER_BLOCKING 0x0, 0x80 ;  /* 0x0002000000007b1d */ /* 0x008fe20000010000 */
[----:B------:R-:W-:-:S07]  /*99c0*/  MOV R69, UR21 ;  /* 0x0000001500457c02 */ /* 0x000fce0008000f00 */
[----:B------:R-:W-:Y:S06]  /*99d0*/  BAR.SYNC.DEFER_BLOCKING 0x0, 0x80 ;  /* 0x0002000000007b1d */ /* 0x000fec0000010000 */
[----:B------:R3:W-:Y:S02]  /*99e0*/  @!P2 SYNCS.ARRIVE.TRANS64.ART0 RZ, [UR9+0x316c0], R68 ;  /* 0x0316c044ffffa9a7 */ /* 0x0007e40008500009 */
[----:B------:R-:W-:Y:S01]  /*99f0*/  BAR.SYNC.DEFER_BLOCKING 0x0, 0x80 ;  /* 0x0002000000007b1d */ /* 0x000fe20000010000 */
[----:B-1----:R-:W-:Y:S02]  /*9a00*/  MOV R39, UR7 ;  /* 0x0000000700277c02 */ /* 0x002fe40008000f00 */
[----:B------:R-:W-:-:S02]  /*9a10*/  @!P2 MOV R37, 0x1 ;  /* 0x000000010025a802 */ /* 0x000fc40000000f00 */
[----:B--2---:R-:W-:Y:S02]  /*9a20*/  MOV R5, UR28 ;  /* 0x0000001c00057c02 */ /* 0x004fe40008000f00 */
[----:B------:R-:W-:Y:S01]  /*9a30*/  LEA R36, R39, R2, 0x9 ;  /* 0x0000000227247211 */ /* 0x000fe200078e48ff */
[----:B------:R-:W1:Y:S02]  /*9a40*/  SYNCS.PHASECHK.TRANS64.TRYWAIT P0, [UR26+0x40], R69 ;  /* 0x00004045ff0075a7 */ /* 0x000e64000800111a */
[----:B-1-3--:R-:W-:Y:S05]  /*9a50*/  @!P0 BRA `(.L_x_86) ;  /* 0x0000005c00dc8947 */ /* 0x00afea0003800000 */
.L_x_150:
[----:B------:R-:W1:Y:S01]  /*9a60*/  LDS R36, [R36+0x30600] ;  /* 0x0306000024247984 */ /* 0x000e620000000800 */
[----:B------:R-:W-:Y:S01]  /*9a70*/  MOV R7, UR17 ;  /* 0x0000001100077c02 */ /* 0x000fe20008000f00 */
[----:B------:R-:W-:Y:S03]  /*9a80*/  BAR.SYNC.DEFER_BLOCKING 0x0, 0x80 ;  /* 0x0002000000007b1d */ /* 0x000fe60000010000 */
[----:B------:R-:W-:-:S03]  /*9a90*/  LEA R4, R7, R2, 0x9 ;  /* 0x0000000207047211 */ /* 0x000fc600078e48ff */
[----:B------:R2:W-:Y:S02]  /*9aa0*/  @!P2 SYNCS.ARRIVE.TRANS64.ART0 RZ, [UR26+0x60], R37 ;  /* 0x00006025ffffa9a7 */ /* 0x0005e4000850001a */
[----:B------:R-:W-:Y:S06]  /*9ab0*/  BAR.SYNC.DEFER_BLOCKING 0x0, 0x80 ;  /* 0x0002000000007b1d */ /* 0x000fec0000010000 */
[----:B------:R-:W3:Y:S02]  /*9ac0*/  SYNCS.PHASECHK.TRANS64.TRYWAIT P0, [UR27+0x40], R5 ;  /* 0x00004005ff0075a7 */ /* 0x000ee4000800111b */
[----:B-123--:R-:W-:Y:S05]  /*9ad0*/  @!P0 BRA `(.L_x_87) ;  /* 0x0000005c00cc8947 */ /* 0x00efea0003800000 */
.L_x_151:
[----:B------:R-:W1:Y:S01]  /*9ae0*/  LDS R5, [R4+0x30600] ;  /* 0x0306000004057984 */ /* 0x000e620000000800 */
[----:B------:R-:W-:Y:S01]  /*9af0*/  @!P2 MOV R6, 0x1 ;  /* 0x000000010006a802 */ /* 0x000fe20000000f00 */
[----:B------:R-:W-:Y:S01]  /*9b00*/  UIADD3 UR8, UPT, UPT, UR8, 0x80, URZ ;  /* 0x0000008008087890 */ /* 0x000fe2000fffe0ff */
[----:B------:R-:W-:Y:S01]  /*9b10*/  MOV R7, UR25 ;  /* 0x0000001900077c02 */ /* 0x000fe20008000f00 */
[----:B------:R-:W-:Y:S01]  /*9b20*/  BAR.SYNC.DEFER_BLOCKING 0x0, 0x80 ;  /* 0x0002000000007b1d */ /* 0x000fe20000010000 */
[----:B------:R-:W-:-:S05]  /*9b30*/  ULOP3.LUT UR4, UR4, 0x1, URZ, 0x3c, !UPT ;  /* 0x0000000104047892 */ /* 0x000fca000f8e3cff */
[----:B------:R2:W-:Y:S02]  /*9b40*/  @!P2 SYNCS.ARRIVE.TRANS64.ART0 RZ, [UR27+0x60], R6 ;  /* 0x00006006ffffa9a7 */ /* 0x0005e4000850001b */
[----:B------:R-:W-:Y:S08]  /*9b50*/  BAR.SYNC.DEFER_BLOCKING 0x0, 0x80 ;  /* 0x0002000000007b1d */ /* 0x000ff00000010000 */
[----:B--2---:R-:W2:Y:S01]  /*9b60*/  LDC R6, c[0x0][0x698] ;  /* 0x0001a600ff067b82 */ /* 0x004ea20000000800 */
[----:B-1----:R-:W-:-:S06]  /*9b70*/  FADD R92, -R36, R5 ;  /* 0x00000005245c7221 */ /* 0x002fcc0000000100 */
[----:B------:R-:W1:Y:S01]  /*9b80*/  MUFU.EX2 R92, R92 ;  /* 0x0000005c005c7308 */ /* 0x000e620000000800 */
[----:B------:R-:W3:Y:S01]  /*9b90*/  SYNCS.PHASECHK.TRANS64.TRYWAIT P0, [UR9+0x31730], R7 ;  /* 0x03173007ff0075a7 */ /* 0x000ee20008001109 */
[----:B--2---:R-:W-:Y:S01]  /*9ba0*/  ISETP.LE.AND P3, PT, R6, UR8, PT ;  /* 0x0000000806007c0c */ /* 0x004fe2000bf63270 */
[----:B-1-3--:R-:W-:-:S12]  /*9bb0*/  @!P0 BRA `(.L_x_88) ;  /* 0x0000005c00a48947 */ /* 0x00afd80003800000 */
.L_x_152:
[----:B------:R-:W1:Y:S01]  /*9bc0*/  LDTM.x32 R60, tmem[UR14+-0x80] ;  /* 0xffff800e003c79ee */ /* 0x000e6200082cff00 */
[----:B------:R-:W2:Y:S01]  /*9bd0*/  LDTM.x32 R4, tmem[UR14+-0x60] ;  /* 0xffffa00e000479ee */ /* 0x000ea200082cff00 */
        /* <DEDUP_REMOVED lines=65> */
[----:B------:R-:W-:Y:S03]  /*9ff0*/  STTM.x32 tmem[UR14+-0x80], R60 ;  /* 0xffff803c000079ed */ /* 0x000fe600082cff0e */
[----:B------:R-:W-:Y:S01]  /*a000*/  STTM.x32 tmem[UR14+-0x60], R4 ;  /* 0xffffa004000079ed */ /* 0x000fe200082cff0e */
        /* <DEDUP_REMOVED lines=72> */
[----:B------:R-:W2:Y:S02]  /*a490*/  FENCE.VIEW.ASYNC.T ;  /* 0x00000000000073c6 */ /* 0x000ea40000000200 */
[----:B--2---:R-:W-:Y:S08]  /*a4a0*/  BAR.SYNC.DEFER_BLOCKING 0x0, 0x80 ;  /* 0x0002000000007b1d */ /* 0x004ff00000010000 */
[----:B------:R-:W-:Y:S06]  /*a4b0*/  BAR.SYNC.DEFER_BLOCKING 0x0, 0x80 ;  /* 0x0002000000007b1d */ /* 0x000fec0000010000 */
[----:B------:R1:W-:Y:S01]  /*a4c0*/  @!P2 SYNCS.ARRIVE.TRANS64.ART0 RZ, [UR9+0x31720], R68 ;  /* 0x03172044ffffa9a7 */ /* 0x0003e20008500009 */
[----:B------:R-:W-:Y:S05]  /*a4d0*/  @!P3 BRA `(.L_x_89) ;  /* 0xffffffe80050b947 */ /* 0x000fea000383ffff */
.L_x_82:
[----:B------:R-:W-:Y:S01]  /*a4e0*/  BAR.SYNC.DEFER_BLOCKING 0x1 ;  /* 0x0040000000007b1d */ /* 0x000fe20000010000 */
[----:B-1----:R-:W-:-:S05]  /*a4f0*/  HFMA2 R4, -RZ, RZ, 0, 1344 ;  /* 0x00006540ff047431 */ /* 0x002fca00000001ff */
[----:B------:R-:W-:-:S07]  /*a500*/  PRMT R4, R3, R4, UR24 ;  /* 0x0000001803047e16 */ /* 0x000fce0008000004 */
.L_x_90:
[----:B------:R-:W-:-:S08]  /*a510*/  NOP ;  /* 0x0000000000007918 */ /* 0x000fd00000000000 */
[----:B------:R-:W1:Y:S02]  /*a520*/  USETMAXREG.TRY_ALLOC.CTAPOOL UP0, 0x100 ;  /* 0x00000100000079c8 */ /* 0x000e640008000600 */
[----:B-1----:R-:W-:-:S13]  /*a530*/  PLOP3.LUT P0, PT, PT, PT, UP0, 0x80, 0x8 ;  /* 0x000000000008781c */ /* 0x002fda0003f0f008 */
[----:B------:R-:W-:Y:S05]  /*a540*/  @!P0 BRA `(.L_x_90) ;  /* 0xfffffffc00f08947 */ /* 0x000fea000383ffff */
[----:B------:R-:W-:Y:S01]  /*a550*/  BAR.SYNC.DEFER_BLOCKING 0x0, 0x80 ;  /* 0x0002000000007b1d */ /* 0x000fe20000010000 */
[----:B------:R-:W-:-:S05]  /*a560*/  USHF.L.U32 UR5, UR4, 0x1f, URZ ;  /* 0x0000001f04057899 */ /* 0x000fca00080006ff */
[----:B------:R-:W-:Y:S01]  /*a570*/  BSSY.RECONVERGENT B0, `(.L_x_91) ;  /* 0x0000008000007945 */ /* 0x000fe20003800200 */
[----:B------:R-:W-:Y:S01]  /*a580*/  MOV R19, UR5 ;  /* 0x0000000500137c02 */ /* 0x000fe20008000f00 */
[----:B------:R1:W2:Y:S04]  /*a590*/  LDS R140, [R2+0x31200] ;  /* 0x03120000028c7984 */ /* 0x0002a80000000800 */
[----:B------:R1:W3:Y:S04]  /*a5a0*/  LDS R141, [R2+0x30e00] ;  /* 0x030e0000028d7984 */ /* 0x0002e80000000800 */
[----:B------:R1:W4:Y:S01]  /*a5b0*/  LDS R5, [R2+0x30c00] ;  /* 0x030c000002057984 */ /* 0x0003220000000800 */
[----:B------:R-:W-:Y:S05]  /*a5c0*/  @P2 BRA `(.L_x_92) ;  /* 0x0000000000082947 */ /* 0x000fea0003800000 */
[----:B------:R-:W5:Y:S02]  /*a5d0*/  SYNCS.CCTL.IV [UR9+0x315d0] ;  /* 0x0315d000ff0079b1 */ /* 0x000f640008000009 */
[----:B-----5:R-:W5:Y:S02]  /*a5e0*/  SYNCS.CCTL.IV [UR9+0x315f0] ;  /* 0x0315f000ff0079b1 */ /* 0x020f640008000009 */
.L_x_92:
[----:B------:R-:W-:Y:S05]  /*a5f0*/  BSYNC.RECONVERGENT B0 ;  /* 0x0000000000007941 */ /* 0x000fea0003800200 */
.L_x_91:
[----:B-----5:R-:W-:Y:S06]  /*a600*/  BAR.SYNC.DEFER_BLOCKING 0x0, 0x80 ;  /* 0x0002000000007b1d */ /* 0x020fec0000010000 */
[----:B------:R-:W-:Y:S04]  /*a610*/  BSSY.RECONVERGENT B0, `(.L_x_93) ;  /* 0x0000004000007945 */ /* 0x000fe80003800200 */
[----:B------:R-:W-:Y:S05]  /*a620*/  @P2 BRA `(.L_x_94) ;  /* 0x0000000000082947 */ /* 0x000fea0003800000 */
[----:B------:R-:W5:Y:S02]  /*a630*/  SYNCS.CCTL.IV [UR9+0x315d8] ;  /* 0x0315d800ff0079b1 */ /* 0x000f640008000009 */
[----:B-----5:R-:W5:Y:S02]  /*a640*/  SYNCS.CCTL.IV [UR9+0x315f8] ;  /* 0x0315f800ff0079b1 */ /* 0x020f640008000009 */
.L_x_94:
[----:B------:R-:W-:Y:S05]  /*a650*/  BSYNC.RECONVERGENT B0 ;  /* 0x0000000000007941 */ /* 0x000fea0003800200 */
.L_x_93:
[----:B-----5:R-:W-:Y:S06]  /*a660*/  BAR.SYNC.DEFER_BLOCKING 0x0, 0x80 ;  /* 0x0002000000007b1d */ /* 0x020fec0000010000 */
[----:B------:R-:W-:Y:S04]  /*a670*/  BSSY.RECONVERGENT B0, `(.L_x_95) ;  /* 0x0000004000007945 */ /* 0x000fe80003800200 */
[----:B------:R-:W-:Y:S05]  /*a680*/  @P2 BRA `(.L_x_96) ;  /* 0x0000000000082947 */ /* 0x000fea0003800000 */
[----:B------:R-:W5:Y:S02]  /*a690*/  SYNCS.CCTL.IV [UR9+0x315e0] ;  /* 0x0315e000ff0079b1 */ /* 0x000f640008000009 */
[----:B-----5:R-:W5:Y:S02]  /*a6a0*/  SYNCS.CCTL.IV [UR9+0x31600] ;  /* 0x03160000ff0079b1 */ /* 0x020f640008000009 */
.L_x_96:
[----:B------:R-:W-:Y:S05]  /*a6b0*/  BSYNC.RECONVERGENT B0 ;  /* 0x0000000000007941 */ /* 0x000fea0003800200 */
.L_x_95:
[----:B------:R-:W-:Y:S04]  /*a6c0*/  BSSY.RECONVERGENT B0, `(.L_x_97) ;  /* 0x0000004000007945 */ /* 0x000fe80003800200 */
[----:B------:R-:W-:Y:S05]  /*a6d0*/  @P2 BRA `(.L_x_98) ;  /* 0x0000000000082947 */ /* 0x000fea0003800000 */
[----:B-----5:R-:W5:Y:S02]  /*a6e0*/  SYNCS.CCTL.IV [UR9+0x31610] ;  /* 0x03161000ff0079b1 */ /* 0x020f640008000009 */
[----:B-----5:R-:W5:Y:S02]  /*a6f0*/  @!P2 SYNCS.CCTL.IV [UR9+0x31630] ;  /* 0x03163000ff00a9b1 */ /* 0x020f640008000009 */
.L_x_98:
[----:B------:R-:W-:Y:S05]  /*a700*/  BSYNC.RECONVERGENT B0 ;  /* 0x0000000000007941 */ /* 0x000fea0003800200 */
.L_x_97:
[----:B-----5:R-:W-:Y:S06]  /*a710*/  BAR.SYNC.DEFER_BLOCKING 0x0, 0x80 ;  /* 0x0002000000007b1d */ /* 0x020fec0000010000 */
[----:B------:R-:W-:Y:S04]  /*a720*/  BSSY.RECONVERGENT B0, `(.L_x_99) ;  /* 0x0000004000007945 */ /* 0x000fe80003800200 */
[----:B------:R-:W-:Y:S05]  /*a730*/  @P2 BRA `(.L_x_100) ;  /* 0x0000000000082947 */ /* 0x000fea0003800000 */
[----:B------:R-:W5:Y:S02]  /*a740*/  SYNCS.CCTL.IV [UR9+0x31618] ;  /* 0x03161800ff0079b1 */ /* 0x000f640008000009 */
[----:B-----5:R-:W5:Y:S02]  /*a750*/  SYNCS.CCTL.IV [UR9+0x31638] ;  /* 0x03163800ff0079b1 */ /* 0x020f640008000009 */
.L_x_100:
[----:B------:R-:W-:Y:S05]  /*a760*/  BSYNC.RECONVERGENT B0 ;  /* 0x0000000000007941 */ /* 0x000fea0003800200 */
.L_x_99:
[----:B-----5:R-:W-:Y:S06]  /*a770*/  BAR.SYNC.DEFER_BLOCKING 0x0, 0x80 ;  /* 0x0002000000007b1d */ /* 0x020fec0000010000 */
[----:B------:R-:W-:Y:S04]  /*a780*/  BSSY.RECONVERGENT B0, `(.L_x_101) ;  /* 0x0000004000007945 */ /* 0x000fe80003800200 */
[----:B------:R-:W-:Y:S05]  /*a790*/  @P2 BRA `(.L_x_102) ;  /* 0x0000000000082947 */ /* 0x000fea0003800000 */
[----:B------:R-:W5:Y:S02]  /*a7a0*/  SYNCS.CCTL.IV [UR9+0x31620] ;  /* 0x03162000ff0079b1 */ /* 0x000f640008000009 */
[----:B-----5:R-:W5:Y:S02]  /*a7b0*/  SYNCS.CCTL.IV [UR9+0x31640] ;  /* 0x03164000ff0079b1 */ /* 0x020f640008000009 */
.L_x_102:
[----:B------:R-:W-:Y:S05]  /*a7c0*/  BSYNC.RECONVERGENT B0 ;  /* 0x0000000000007941 */ /* 0x000fea0003800200 */
.L_x_101:
[----:B-----5:R-:W5:Y:S02]  /*a7d0*/  SYNCS.PHASECHK.TRANS64.TRYWAIT P0, [UR9+0x31730], R19 ;  /* 0x03173013ff0075a7 */ /* 0x020f640008001109 */
[----:B-----5:R-:W-:Y:S05]  /*a7e0*/  @!P0 BRA `(.L_x_103) ;  /* 0x0000005000a88947 */ /* 0x020fea0003800000 */
.L_x_153:
[----:B------:R-:W-:Y:S04]  /*a7f0*/  BSSY.RECONVERGENT B0, `(.L_x_104) ;  /* 0x0000004000007945 */ /* 0x000fe80003800200 */
[----:B------:R-:W-:Y:S05]  /*a800*/  @P2 BRA `(.L_x_105) ;  /* 0x0000000000082947 */ /* 0x000fea0003800000 */
[----:B------:R-:W5:Y:S02]  /*a810*/  SYNCS.CCTL.IV [UR9+0x31750] ;  /* 0x03175000ff0079b1 */ /* 0x000f640008000009 */
[----:B-----5:R-:W5:Y:S02]  /*a820*/  SYNCS.CCTL.IV [UR9+0x31740] ;  /* 0x03174000ff0079b1 */ /* 0x020f640008000009 */
.L_x_105:
[----:B------:R-:W-:Y:S05]  /*a830*/  BSYNC.RECONVERGENT B0 ;  /* 0x0000000000007941 */ /* 0x000fea0003800200 */
.L_x_104:
[----:B-----5:R-:W-:Y:S06]  /*a840*/  BAR.SYNC.DEFER_BLOCKING 0x0, 0x80 ;  /* 0x0002000000007b1d */ /* 0x020fec0000010000 */
[----:B------:R-:W-:Y:S04]  /*a850*/  BSSY.RECONVERGENT B0, `(.L_x_106) ;  /* 0x0000004000007945 */ /* 0x000fe80003800200 */
[----:B------:R-:W-:Y:S05]  /*a860*/  @P2 BRA `(.L_x_107) ;  /* 0x0000000000082947 */ /* 0x000fea0003800000 */
[----:B------:R-:W5:Y:S02]  /*a870*/  SYNCS.CCTL.IV [UR9+0x31730] ;  /* 0x03173000ff0079b1 */ /* 0x000f640008000009 */
[----:B-----5:R-:W5:Y:S02]  /*a880*/  SYNCS.CCTL.IV [UR9+0x31720] ;  /* 0x03172000ff0079b1 */ /* 0x020f640008000009 */
.L_x_107:
[----:B------:R-:W-:Y:S05]  /*a890*/  BSYNC.RECONVERGENT B0 ;  /* 0x0000000000007941 */ /* 0x000fea0003800200 */
.L_x_106:
[----:B-----5:R-:W5:Y:S01]  /*a8a0*/  SYNCS.PHASECHK.TRANS64.TRYWAIT P0, [UR9+0x31710], R19 ;  /* 0x03171013ff0075a7 */ /* 0x020f620008001109 */
[C---:B---3--:R-:W-:Y:S01]  /*a8b0*/  FSETP.GEU.AND P3, PT, R141.reuse, 1.175494350822287508e-38, PT ;  /* 0x008000008d00780b */ /* 0x048fe20003f6e000 */
[----:B------:R-:W-:Y:S01]  /*a8c0*/  FMUL R6, R141, 8388608 ;  /* 0x4b0000008d067820 */ /* 0x000fe20000400000 */
[----:B-----5:R-:W-:Y:S11]  /*a8d0*/  @!P0 BRA `(.L_x_108) ;  /* 0x0000005000788947 */ /* 0x020ff60003800000 */
.L_x_154:
[----:B------:R-:W-:Y:S06]  /*a8e0*/  BAR.SYNC.DEFER_BLOCKING 0x0, 0x80 ;  /* 0x0002000000007b1d */ /* 0x000fec0000010000 */
[----:B------:R-:W-:Y:S04]  /*a8f0*/  BSSY.RECONVERGENT B0, `(.L_x_109) ;  /* 0x0000004000007945 */ /* 0x000fe80003800200 */
[----:B------:R-:W-:Y:S05]  /*a900*/  @P2 BRA `(.L_x_110) ;  /* 0x0000000000082947 */ /* 0x000fea0003800000 */
[----:B------:R-:W3:Y:S02]  /*a910*/  SYNCS.CCTL.IV [UR9+0x31710] ;  /* 0x03171000ff0079b1 */ /* 0x000ee40008000009 */
[----:B---3--:R-:W3:Y:S02]  /*a920*/  SYNCS.CCTL.IV [UR9+0x31700] ;  /* 0x03170000ff0079b1 */ /* 0x008ee40008000009 */
.L_x_110:
[----:B------:R-:W-:Y:S05]  /*a930*/  BSYNC.RECONVERGENT B0 ;  /* 0x0000000000007941 */ /* 0x000fea0003800200 */
.L_x_109:
[----:B---3--:R-:W3:Y:S01]  /*a940*/  SYNCS.PHASECHK.TRANS64.TRYWAIT P0, [UR9+0x316d0], R19 ;  /* 0x0316d013ff0075a7 */ /* 0x008ee20008001109 */
[----:B------:R-:W-:Y:S02]  /*a950*/  FSEL R6, R6, R141, !P3 ;  /* 0x0000008d06067208 */ /* 0x000fe40005800000 */
[----:B------:R-:W-:Y:S02]  /*a960*/  MOV R142, 0x3dc6b27f ;  /* 0x3dc6b27f008e7802 */ /* 0x000fe40000000f00 */
[----:B------:R-:W-:-:S04]  /*a970*/  IADD3 R3, PT, PT, R6, -0x3f3504f3, RZ ;  /* 0xc0cafb0d06037810 */ /* 0x000fc80007ffe0ff */
[----:B------:R-:W-:-:S04]  /*a980*/  LOP3.LUT R7, R3, 0xff800000, RZ, 0xc0, !PT ;  /* 0xff80000003077812 */ /* 0x000fc800078ec0ff */
[----:B------:R-:W-:-:S05]  /*a990*/  IADD3 R3, PT, PT, R6, -R7, RZ ;  /* 0x8000000706037210 */ /* 0x000fca0007ffe0ff */
[----:B------:R-:W-:-:S04]  /*a9a0*/  FADD R9, R3, -1 ;  /* 0xbf80000003097421 */ /* 0x000fc80000000000 */
[----:B------:R-:W-:-:S04]  /*a9b0*/  FFMA.FTZ R8, R9, R142, -0.16845393180847167969 ;  /* 0xbe2c7f3009087423 */ /* 0x000fc8000001008e */
[----:B------:R-:W-:-:S04]  /*a9c0*/  FFMA.FTZ R8, R9, R8, 0.1716887056827545166 ;  /* 0x3e2fcf2a09087423 */ /* 0x000fc80000010008 */
[----:B------:R-:W-:-:S04]  /*a9d0*/  FFMA.FTZ R8, R9, R8, -0.17900948226451873779 ;  /* 0xbe374e4309087423 */ /* 0x000fc80000010008 */
[----:B------:R-:W-:Y:S01]  /*a9e0*/  FFMA.FTZ R8, R9, R8, 0.20512372255325317383 ;  /* 0x3e520bf409087423 */ /* 0x000fe20000010008 */
[----:B---3--:R-:W-:Y:S06]  /*a9f0*/  @!P0 BRA `(.L_x_111) ;  /* 0x00000050003c8947 */ /* 0x008fec0003800000 */
.L_x_155:
[----:B------:R-:W-:Y:S04]  /*aa00*/  BSSY.RECONVERGENT B0, `(.L_x_112) ;  /* 0x0000004000007945 */ /* 0x000fe80003800200 */
[----:B------:R-:W-:Y:S05]  /*aa10*/  @P2 BRA `(.L_x_113) ;  /* 0x0000000000082947 */ /* 0x000fea0003800000 */
[----:B------:R-:W3:Y:S02]  /*aa20*/  SYNCS.CCTL.IV [UR9+0x316f0] ;  /* 0x0316f000ff0079b1 */ /* 0x000ee40008000009 */
[----:B---3--:R-:W3:Y:S02]  /*aa30*/  SYNCS.CCTL.IV [UR9+0x316e0] ;  /* 0x0316e000ff0079b1 */ /* 0x008ee40008000009 */
.L_x_113:
[----:B------:R-:W-:Y:S05]  /*aa40*/  BSYNC.RECONVERGENT B0 ;  /* 0x0000000000007941 */ /* 0x000fea0003800200 */
.L_x_112:
[----:B---3--:R-:W-:Y:S06]  /*aa50*/  BAR.SYNC.DEFER_BLOCKING 0x0, 0x80 ;  /* 0x0002000000007b1d */ /* 0x008fec0000010000 */
[----:B------:R-:W-:Y:S04]  /*aa60*/  BSSY.RECONVERGENT B0, `(.L_x_114) ;  /* 0x0000004000007945 */ /* 0x000fe80003800200 */
[----:B------:R-:W-:Y:S05]  /*aa70*/  @P2 BRA `(.L_x_115) ;  /* 0x0000000000082947 */ /* 0x000fea0003800000 */
[----:B------:R-:W3:Y:S02]  /*aa80*/  SYNCS.CCTL.IV [UR9+0x316d0] ;  /* 0x0316d000ff0079b1 */ /* 0x000ee40008000009 */
[----:B---3--:R-:W3:Y:S02]  /*aa90*/  SYNCS.CCTL.IV [UR9+0x316c0] ;  /* 0x0316c000ff0079b1 */ /* 0x008ee40008000009 */
.L_x_115:
[----:B------:R-:W-:Y:S05]  /*aaa0*/  BSYNC.RECONVERGENT B0 ;  /* 0x0000000000007941 */ /* 0x000fea0003800200 */
.L_x_114:
[----:B---3--:R-:W3:Y:S01]  /*aab0*/  SYNCS.PHASECHK.TRANS64.TRYWAIT P4, [UR9+0x316b0], R19 ;  /* 0x0316b013ff0075a7 */ /* 0x008ee20008081109 */
[C---:B------:R-:W-:Y:S01]  /*aac0*/  FFMA.FTZ R8, R9.reuse, R8, -0.24046532809734344482 ;  /* 0xbe763c8b09087423 */ /* 0x040fe20000010008 */
[C---:B------:R-:W-:Y:S02]  /*aad0*/  LOP3.LUT P6, RZ, R0.reuse, 0x1, RZ, 0xc0, !PT ;  /* 0x0000000100ff7812 */ /* 0x040fe400078cc0ff */
[C---:B------:R-:W-:Y:S01]  /*aae0*/  LOP3.LUT P5, RZ, R0.reuse, 0x2, RZ, 0xc0, !PT ;  /* 0x0000000200ff7812 */ /* 0x040fe200078ac0ff */
[C---:B------:R-:W-:Y:S01]  /*aaf0*/  FFMA.FTZ R8, R9.reuse, R8, 0.28857114911079406738 ;  /* 0x3e93bf9909087423 */ /* 0x040fe20000010008 */
[----:B------:R-:W-:Y:S02]  /*ab00*/  SEL R3, RZ, 0x48, !P6 ;  /* 0x00000048ff037807 */ /* 0x000fe40007000000 */
[----:B------:R-:W-:Y:S01]  /*ab10*/  LOP3.LUT P0, RZ, R0, 0x4, RZ, 0xc0, !PT ;  /* 0x0000000400ff7812 */ /* 0x000fe2000780c0ff */
[----:B------:R-:W-:Y:S01]  /*ab20*/  FFMA.FTZ R8, R9, R8, -0.36067417263984680176 ;  /* 0xbeb8aa4909087423 */ /* 0x000fe20000010008 */
[----:B------:R-:W-:-:S02]  /*ab30*/  SEL R10, RZ, 0x90, !P5 ;  /* 0x00000090ff0a7807 */ /* 0x000fc40006800000 */
[----:B------:R-:W-:Y:S01]  /*ab40*/  IADD3 R11, PT, PT, R3, 0x10, RZ ;  /* 0x00000010030b7810 */ /* 0x000fe20007ffe0ff */
[----:B------:R-:W-:Y:S01]  /*ab50*/  FFMA.FTZ R8, R9, R8, 0.48089820146560668945 ;  /* 0x3ef6384a09087423 */ /* 0x000fe20000010008 */
[----:B------:R-:W-:Y:S02]  /*ab60*/  SEL R13, RZ, 0x120, !P0 ;  /* 0x00000120ff0d7807 */ /* 0x000fe40004000000 */
[----:B------:R-:W-:Y:S01]  /*ab70*/  IADD3 R17, PT, PT, R3, 0x2010, RZ ;  /* 0x0000201003117810 */ /* 0x000fe20007ffe0ff */
[----:B------:R-:W-:Y:S01]  /*ab80*/  FFMA.FTZ R8, R9, R8, -0.72134751081466674805 ;  /* 0xbf38aa3b09087423 */ /* 0x000fe20000010008 */
[----:B------:R-:W-:Y:S02]  /*ab90*/  LOP3.LUT R14, R11, R10, RZ, 0x3c, !PT ;  /* 0x0000000a0b0e7212 */ /* 0x000fe400078e3cff */
[----:B------:R-:W-:Y:S02]  /*aba0*/  IADD3 R15, PT, PT, R10, R13, RZ ;  /* 0x0000000d0a0f7210 */ /* 0x000fe40007ffe0ff */
[----:B------:R-:W-:-:S02]  /*abb0*/  IADD3 R12, PT, PT, R3, 0x30, RZ ;  /* 0x00000030030c7810 */ /* 0x000fc40007ffe0ff */
[-C--:B------:R-:W-:Y:S02]  /*abc0*/  LOP3.LUT R18, R17, R10.reuse, RZ, 0x3c, !PT ;  /* 0x0000000a11127212 */ /* 0x080fe400078e3cff */
[----:B------:R-:W-:Y:S01]  /*abd0*/  IADD3 R11, PT, PT, R3, R10, RZ ;  /* 0x0000000a030b7210 */ /* 0x000fe20007ffe0ff */
[----:B------:R-:W-:Y:S01]  /*abe0*/  FMUL R10, R9, R8 ;  /* 0x00000008090a7220 */ /* 0x000fe20000400000 */
[----:B------:R-:W-:Y:S02]  /*abf0*/  IADD3 R20, PT, PT, R3, 0x2030, RZ ;  /* 0x0000203003147810 */ /* 0x000fe40007ffe0ff */
[----:B------:R-:W-:Y:S01]  /*ac00*/  FSEL R3, RZ, -23, P3 ;  /* 0xc1b80000ff037808 */ /* 0x000fe20001800000 */
[----:B------:R-:W-:Y:S01]  /*ac10*/  FMUL R10, R9, R10 ;  /* 0x0000000a090a7220 */ /* 0x000fe20000400000 */
[----:B------:R-:W-:Y:S02]  /*ac20*/  I2FP.F32.S32 R8, R7 ;  /* 0x0000000700087245 */ /* 0x000fe40000201400 */
[----:B------:R-:W-:Y:S01]  /*ac30*/  LOP3.LUT R16, R15, R12, RZ, 0x3c, !PT ;  /* 0x0000000c0f107212 */ /* 0x000fe200078e3cff */
[----:B------:R-:W-:Y:S01]  /*ac40*/  FFMA.FTZ R10, R9, 1.4426950216293334961, R10 ;  /* 0x3fb8aa3b090a7823 */ /* 0x000fe2000001000a */
[----:B------:R-:W-:Y:S01]  /*ac50*/  SHF.L.U32 R12, R0, 0x6, RZ ;  /* 0x00000006000c7819 */ /* 0x000fe200000006ff */
[----:B------:R-:W-:Y:S01]  /*ac60*/  FFMA.FTZ R3, R8, 1.1920928955078125e-07, R3 ;  /* 0x3400000008037823 */ /* 0x000fe20000010003 */
[----:B------:R-:W-:-:S02]  /*ac70*/  ISETP.GE.U32.AND P3, PT, R6, 0x7f800000, PT ;  /* 0x7f8000000600780c */ /* 0x000fc40003f66070 */
[----:B------:R-:W-:Y:S02]  /*ac80*/  LOP3.LUT R22, R15, R20, RZ, 0x3c, !PT ;  /* 0x000000140f167212 */ /* 0x000fe400078e3cff */
[----:B------:R-:W-:Y:S02]  /*ac90*/  SHF.L.U32 R7, R0, 0x7, RZ ;  /* 0x0000000700077819 */ /* 0x000fe400000006ff */
[----:B------:R-:W-:Y:S01]  /*aca0*/  LOP3.LUT R8, R13, 0x600, R12, 0xf8, !PT ;  /* 0x000006000d087812 */ /* 0x000fe200078ef80c */
[----:B---3--:R-:W-:Y:S06]  /*acb0*/  @!P4 BRA `(.L_x_116) ;  /* 0x0000004c0098c947 */ /* 0x008fec0003800000 */
.L_x_156:
[----:B------:R-:W-:Y:S01]  /*acc0*/  BAR.SYNC.DEFER_BLOCKING 0x0, 0x80 ;  /* 0x0002000000007b1d */ /* 0x000fe20000010000 */
[----:B------:R-:W-:Y:S02]  /*acd0*/  LOP3.LUT R9, R7, 0x3c00, RZ, 0xc0, !PT ;  /* 0x00003c0007097812 */ /* 0x000fe400078ec0ff */
[----:B------:R-:W-:Y:S02]  /*ace0*/  LOP3.LUT R7, R8, R11, RZ, 0xfc, !PT ;  /* 0x0000000b08077212 */ /* 0x000fe400078efcff */
[C---:B------:R-:W-:Y:S01]  /*acf0*/  IADD3 R8, PT, PT, R11.reuse, 0x20, RZ ;  /* 0x000000200b087810 */ /* 0x040fe20007ffe0ff */
[----:B------:R-:W-:Y:S01]  /*ad00*/  BSSY.RECONVERGENT B0, `(.L_x_117) ;  /* 0x0000005000007945 */ /* 0x000fe20003800200 */
[----:B------:R-:W-:-:S03]  /*ad10*/  IADD3 R20, PT, PT, R11, 0x2020, RZ ;  /* 0x000020200b147810 */ /* 0x000fc60007ffe0ff */
[----:B------:R-:W-:Y:S05]  /*ad20*/  @P2 BRA `(.L_x_118) ;  /* 0x0000000000082947 */ /* 0x000fea0003800000 */
[----:B------:R-:W3:Y:S02]  /*ad30*/  SYNCS.CCTL.IV [UR9+0x316b0] ;  /* 0x0316b000ff0079b1 */ /* 0x000ee40008000009 */
[----:B---3--:R-:W3:Y:S02]  /*ad40*/  SYNCS.CCTL.IV [UR9+0x316a0] ;  /* 0x0316a000ff0079b1 */ /* 0x008ee40008000009 */
.L_x_118:
[----:B------:R-:W-:Y:S05]  /*ad50*/  BSYNC.RECONVERGENT B0 ;  /* 0x0000000000007941 */ /* 0x000fea0003800200 */
.L_x_117:
[----:B---3--:R-:W3:Y:S01]  /*ad60*/  @!P2 SYNCS.CCTL.IV [UR9+0x31680] ;  /* 0x03168000ff00a9b1 */ /* 0x008ee20008000009 */
[----:B------:R-:W-:Y:S01]  /*ad70*/  BSSY.RECONVERGENT B0, `(.L_x_119) ;  /* 0x0000005000007945 */ /* 0x000fe20003800200 */
[----:B---3--:R-:W-:Y:S06]  /*ad80*/  BAR.SYNC.DEFER_BLOCKING 0x0, 0x80 ;  /* 0x0002000000007b1d */ /* 0x008fec0000010000 */
[----:B------:R-:W-:Y:S05]  /*ad90*/  @P2 BRA `(.L_x_120) ;  /* 0x0000000000082947 */ /* 0x000fea0003800000 */
[----:B------:R-:W3:Y:S02]  /*ada0*/  SYNCS.CCTL.IV [UR9+0x31688] ;  /* 0x03168800ff0079b1 */ /* 0x000ee40008000009 */
[----:B---3--:R-:W3:Y:S02]  /*adb0*/  SYNCS.CCTL.IV [UR9+0x31670] ;  /* 0x03167000ff0079b1 */ /* 0x008ee40008000009 */
.L_x_120:
[----:B------:R-:W-:Y:S05]  /*adc0*/  BSYNC.RECONVERGENT B0 ;  /* 0x0000000000007941 */ /* 0x000fea0003800200 */
.L_x_119:
[----:B---3--:R-:W-:Y:S06]  /*add0*/  BAR.SYNC.DEFER_BLOCKING 0x0, 0x80 ;  /* 0x0002000000007b1d */ /* 0x008fec0000010000 */
[----:B------:R-:W-:Y:S04]  /*ade0*/  BSSY.RECONVERGENT B0, `(.L_x_121) ;  /* 0x0000004000007945 */ /* 0x000fe80003800200 */
[----:B------:R-:W-:Y:S05]  /*adf0*/  @P2 BRA `(.L_x_122) ;  /* 0x0000000000082947 */ /* 0x000fea0003800000 */
[----:B------:R-:W3:Y:S02]  /*ae00*/  SYNCS.CCTL.IV [UR9+0x31678] ;  /* 0x03167800ff0079b1 */ /* 0x000ee40008000009 */
[----:B---3--:R-:W3:Y:S02]  /*ae10*/  SYNCS.CCTL.IV [UR9+0x31660] ;  /* 0x03166000ff0079b1 */ /* 0x008ee40008000009 */
.L_x_122:
[----:B------:R-:W-:Y:S05]  /*ae20*/  BSYNC.RECONVERGENT B0 ;  /* 0x0000000000007941 */ /* 0x000fea0003800200 */
.L_x_121:
[----:B---3--:R-:W-:Y:S06]  /*ae30*/  BAR.SYNC.DEFER_BLOCKING 0x0, 0x80 ;  /* 0x0002000000007b1d */ /* 0x008fec0000010000 */
[----:B------:R-:W-:Y:S04]  /*ae40*/  BSSY.RECONVERGENT B0, `(.L_x_123) ;  /* 0x0000004000007945 */ /* 0x000fe80003800200 */
[----:B------:R-:W-:Y:S05]  /*ae50*/  @P2 BRA `(.L_x_124) ;  /* 0x0000000000082947 */ /* 0x000fea0003800000 */
[----:B------:R-:W3:Y:S02]  /*ae60*/  SYNCS.CCTL.IV [UR9+0x31668] ;  /* 0x03166800ff0079b1 */ /* 0x000ee40008000009 */
[----:B---3--:R-:W3:Y:S02]  /*ae70*/  SYNCS.CCTL.IV [UR9+0x31650] ;  /* 0x03165000ff0079b1 */ /* 0x008ee40008000009 */
.L_x_124:
[----:B------:R-:W-:Y:S05]  /*ae80*/  BSYNC.RECONVERGENT B0 ;  /* 0x0000000000007941 */ /* 0x000fea0003800200 */
.L_x_123:
[----:B------:R-:W5:Y:S01]  /*ae90*/  LDCU UR6, c[0x0][0x698] ;  /* 0x0000d300ff0677ac */ /* 0x000f620008000800 */
[----:B------:R-:W-:Y:S01]  /*aea0*/  FADD R10, R3, R10 ;  /* 0x0000000a030a7221 */ /* 0x000fe20000000000 */
[----:B------:R-:W-:Y:S01]  /*aeb0*/  @P3 MOV R3, 0x7f800000 ;  /* 0x7f80000000033802 */ /* 0x000fe20000000f00 */
[----:B---3--:R-:W-:Y:S01]  /*aec0*/  BAR.SYNC.DEFER_BLOCKING 0x0, 0x80 ;  /* 0x0002000000007b1d */ /* 0x008fe20000010000 */
[----:B------:R-:W-:Y:S02]  /*aed0*/  SEL R133, RZ, 0x240, !P0 ;  /* 0x00000240ff857807 */ /* 0x000fe40004000000 */
[----:B------:R-:W-:Y:S01]  /*aee0*/  FSETP.GT.AND P0, PT, |R141|, 8.50705917302346158658e+37, PT ;  /* 0x7e8000008d00780b */ /* 0x000fe20003f04200 */
[C---:B------:R-:W-:Y:S01]  /*aef0*/  @P3 FFMA.FTZ R10, R6.reuse, R3, +INF ;  /* 0x7f800000060a3423 */ /* 0x040fe20000010003 */
[----:B------:R-:W-:Y:S01]  /*af00*/  IADD3 R9, PT, PT, R9, UR9, RZ ;  /* 0x0000000909097c10 */ /* 0x000fe2000fffe0ff */
[----:B------:R-:W3:Y:S01]  /*af10*/  LDCU.64 UR4, c[0x0][0x388] ;  /* 0x00007100ff0477ac */ /* 0x000ee20008000a00 */
[----:B------:R-:W-:Y:S01]  /*af20*/  FSETP.NEU.AND P4, PT, R6, RZ, PT ;  /* 0x000000ff0600720b */ /* 0x000fe20003f8d000 */
[----:B------:R-:W1:Y:S01]  /*af30*/  LDTM.x64 R68, tmem[UR18+0x80] ;  /* 0x00008012004479ee */ /* 0x000e620008340000 */
[----:B------:R-:W-:Y:S01]  /*af40*/  FSETP.GEU.AND P3, PT, |R141|, 1.175494350822287508e-38, PT ;  /* 0x008000008d00780b */ /* 0x000fe20003f6e200 */
[----:B------:R-:W4:Y:S01]  /*af50*/  LDCU.64 UR16, c[0x0][0x348] ;  /* 0x00006900ff1077ac */ /* 0x000f220008000a00 */
[----:B------:R-:W-:-:S02]  /*af60*/  LOP3.LUT R143, R7, 0x1800, R12, 0xf8, !PT ;  /* 0x00001800078f7812 */ /* 0x000fc400078ef80c */
[-C--:B------:R-:W-:Y:S01]  /*af70*/  LOP3.LUT R8, R8, R13.reuse, RZ, 0x3c, !PT ;  /* 0x0000000d08087212 */ /* 0x080fe200078e3cff */
[----:B------:R-:W-:Y:S01]  /*af80*/  UMOV UR14, UR11 ;  /* 0x0000000b000e7c82 */ /* 0x000fe20008000000 */
[----:B-----5:R-:W-:Y:S01]  /*af90*/  UIMAD UR13, UR13, UR6, URZ ;  /* 0x000000060d0d72a4 */ /* 0x020fe2000f8e02ff */
[----:B------:R-:W-:Y:S01]  /*afa0*/  LOP3.LUT R20, R20, R13, RZ, 0x3c, !PT ;  /* 0x0000000d14147212 */ /* 0x000fe200078e3cff */
[----:B------:R-:W-:Y:S01]  /*afb0*/  @P0 FMUL R141, R141, 0.25 ;  /* 0x3e8000008d8d0820 */ /* 0x000fe20000400000 */
[-C--:B------:R-:W-:Y:S02]  /*afc0*/  LEA R14, R14, R9.reuse, 0x1 ;  /* 0x000000090e0e7211 */ /* 0x080fe400078e08ff */
[----:B------:R-:W-:Y:S02]  /*afd0*/  LEA R18, R18, R9, 0x1 ;  /* 0x0000000912127211 */ /* 0x000fe400078e08ff */
[----:B------:R-:W-:Y:S01]  /*afe0*/  LEA R7, R7, UR9, 0x1 ;  /* 0x0000000907077c11 */ /* 0x000fe2000f8e08ff */
[----:B------:R-:W-:Y:S01]  /*aff0*/  @!P3 FMUL R141, R141, 16777216 ;  /* 0x4b8000008d8db820 */ /* 0x000fe20000400000 */
[----:B---3--:R-:W-:Y:S01]  /*b000*/  UIMAD.WIDE UR4, UR13, 0x4, UR4 ;  /* 0x000000040d0478a5 */ /* 0x008fe2000f8e0204 */
[----:B------:R-:W-:Y:S01]  /*b010*/  FSEL R10, R10, -INF , P4 ;  /* 0xff8000000a0a7808 */ /* 0x000fe20002000000 */
[----:B------:R-:W3:Y:S01]  /*b020*/  @!P2 SYNCS.CCTL.IV [UR9+0x31658] ;  /* 0x03165800ff00a9b1 */ /* 0x000ee20008000009 */
[----:B------:R-:W-:Y:S01]  /*b030*/  LOP3.LUT R134, R12, 0x1800, RZ, 0xc0, !PT ;  /* 0x000018000c867812 */ /* 0x000fe200078ec0ff */
[----:B------:R-:W-:Y:S01]  /*b040*/  UMOV UR13, UR10 ;  /* 0x0000000a000d7c82 */ /* 0x000fe20008000000 */
[----:B------:R-:W-:Y:S01]  /*b050*/  IADD3 R137, PT, PT, R14, R133, RZ ;  /* 0x000000850e897210 */ /* 0x000fe20007ffe0ff */
[----:B----4-:R-:W-:Y:S01]  /*b060*/  FADD R145, R5, R10 ;  /* 0x0000000a05917221 */ /* 0x010fe20000000000 */
[----:B------:R-:W-:Y:S01]  /*b070*/  MOV R138, UR4 ;  /* 0x00000004008a7c02 */ /* 0x000fe20008000f00 */
[----:B------:R-:W4:Y:S01]  /*b080*/  MUFU.RCP R141, R141 ;  /* 0x0000008d008d7308 */ /* 0x000f220000001000 */
[----:B------:R-:W-:Y:S01]  /*b090*/  MOV R139, UR5 ;  /* 0x00000005008b7c02 */ /* 0x000fe20008000f00 */
[----:B-1----:R-:W-:Y:S01]  /*b0a0*/  @P0 FMUL R74, R74, 0.25 ;  /* 0x3e8000004a4a0820 */ /* 0x002fe20000400000 */
[----:B------:R-:W-:Y:S01]  /*b0b0*/  IADD3 R133, PT, PT, R133, R18, RZ ;  /* 0x0000001285857210 */ /* 0x000fe20007ffe0ff */
[----:B------:R-:W-:Y:S01]  /*b0c0*/  @P0 FMUL R75, R75, 0.25 ;  /* 0x3e8000004b4b0820 */ /* 0x000fe20000400000 */
[-C--:B------:R-:W-:Y:S01]  /*b0d0*/  LEA R135, R16, R9.reuse, 0x1 ;  /* 0x0000000910877211 */ /* 0x080fe200078e08ff */
[----:B------:R-:W-:Y:S01]  /*b0e0*/  IMAD.WIDE R138, R4, 0x4, R138 ;  /* 0x00000004048a7825 */ /* 0x000fe200078e028a */
[----:B------:R-:W-:-:S03]  /*b0f0*/  LEA R3, R22, R9, 0x1 ;  /* 0x0000000916037211 */ /* 0x000fc600078e08ff */
[----:B------:R-:W-:Y:S01]  /*b100*/  @P0 FMUL R72, R72, 0.25 ;  /* 0x3e80000048480820 */ /* 0x000fe20000400000 */
[-C--:B------:R-:W-:Y:S01]  /*b110*/  LEA R136, R8, R9.reuse, 0x1 ;  /* 0x0000000908887211 */ /* 0x080fe200078e08ff */
[----:B------:R-:W-:Y:S01]  /*b120*/  @P0 FMUL R73, R73, 0.25 ;  /* 0x3e80000049490820 */ /* 0x000fe20000400000 */
[----:B------:R-:W-:Y:S01]  /*b130*/  LEA R132, R20, R9, 0x1 ;  /* 0x0000000914847211 */ /* 0x000fe200078e08ff */
[----:B------:R-:W-:Y:S01]  /*b140*/  @P0 FMUL R70, R70, 0.25 ;  /* 0x3e80000046460820 */ /* 0x000fe20000400000 */
[----:B------:R-:W-:Y:S01]  /*b150*/  LEA R134, R134, R7, 0x1 ;  /* 0x0000000786867211 */ /* 0x000fe200078e08ff */
[----:B------:R-:W-:Y:S01]  /*b160*/  @P0 FMUL R71, R71, 0.25 ;  /* 0x3e80000047470820 */ /* 0x000fe20000400000 */
[----:B------:R-:W1:Y:S01]  /*b170*/  LDTM.x64 R4, tmem[UR18+0xc0] ;  /* 0x0000c012000479ee */ /* 0x000e620008340000 */
[----:B------:R-:W-:Y:S01]  /*b180*/  @P0 FMUL R68, R68, 0.25 ;  /* 0x3e80000044440820 */ /* 0x000fe20000400000 */
        /* <DEDUP_REMOVED lines=17> */
[----:B------:R-:W-:Y:S01]  /*b2a0*/  @!P3 FMUL R74, R74, 16777216 ;  /* 0x4b8000004a4ab820 */ /* 0x000fe20000400000 */
[----:B------:R-:W-:Y:S01]  /*b2b0*/  @!P3 FMUL R75, R75, 16777216 ;  /* 0x4b8000004b4bb820 */ /* 0x000fe20000400000 */
[----:B------:R-:W-:Y:S01]  /*b2c0*/  @!P3 FMUL R72, R72, 16777216 ;  /* 0x4b8000004848b820 */ /* 0x000fe20000400000 */
[----:B------:R-:W-:Y:S01]  /*b2d0*/  @!P3 FMUL R73, R73, 16777216 ;  /* 0x4b8000004949b820 */ /* 0x000fe20000400000 */
[----:B------:R-:W-:Y:S01]  /*b2e0*/  @!P3 FMUL R70, R70, 16777216 ;  /* 0x4b8000004646b820 */ /* 0x000fe20000400000 */
[----:B------:R-:W-:Y:S01]  /*b2f0*/  @!P3 FMUL R71, R71, 16777216 ;  /* 0x4b8000004747b820 */ /* 0x000fe20000400000 */
[----:B------:R-:W-:Y:S01]  /*b300*/  @!P3 FMUL R68, R68, 16777216 ;  /* 0x4b8000004444b820 */ /* 0x000fe20000400000 */
[----:B------:R-:W-:Y:S01]  /*b310*/  @!P3 FMUL R69, R69, 16777216 ;  /* 0x4b8000004545b820 */ /* 0x000fe20000400000 */
[----:B-1----:R-:W-:Y:S01]  /*b320*/  @P0 FMUL R4, R4, 0.25 ;  /* 0x3e80000004040820 */ /* 0x002fe20000400000 */
        /* <DEDUP_REMOVED lines=68> */
[C---:B----4-:R-:W-:Y:S01]  /*b770*/  FMUL R74, R141.reuse, R74 ;  /* 0x0000004a8d4a7220 */ /* 0x050fe20000400000 */
[C---:B------:R-:W-:Y:S01]  /*b780*/  FMUL R75, R141.reuse, R75 ;  /* 0x0000004b8d4b7220 */ /* 0x040fe20000400000 */
[C---:B------:R-:W-:Y:S01]  /*b790*/  FMUL R72, R141.reuse, R72 ;  /* 0x000000488d487220 */ /* 0x040fe20000400000 */
[C---:B------:R-:W-:Y:S01]  /*b7a0*/  FMUL R73, R141.reuse, R73 ;  /* 0x000000498d497220 */ /* 0x040fe20000400000 */
[C---:B------:R-:W-:Y:S01]  /*b7b0*/  FMUL R70, R141.reuse, R70 ;  /* 0x000000468d467220 */ /* 0x040fe20000400000 */
[C---:B------:R-:W-:Y:S01]  /*b7c0*/  FMUL R71, R141.reuse, R71 ;  /* 0x000000478d477220 */ /* 0x040fe20000400000 */
[C---:B------:R-:W-:Y:S01]  /*b7d0*/  FMUL R68, R141.reuse, R68 ;  /* 0x000000448d447220 */ /* 0x040fe20000400000 */
[----:B------:R-:W-:Y:S01]  /*b7e0*/  FMUL R69, R141, R69 ;  /* 0x000000458d457220 */ /* 0x000fe20000400000 */
        /* <DEDUP_REMOVED lines=63> */
[----:B------:R1:W-:Y:S01]  /*bbe0*/  STG.E desc[UR22][R138.64], R145 ;  /* 0x000000918a007986 */ /* 0x0003e2000c101916 */
        /* <DEDUP_REMOVED lines=12> */
[----:B------:R-:W-:Y:S01]  /*bcb0*/  @!P3 FMUL R12, R12, 16777216 ;  /* 0x4b8000000c0cb820 */ /* 0x000fe20000400000 */
[----:B------:R-:W-:Y:S01]  /*bcc0*/  @!P3 FMUL R13, R13, 16777216 ;  /* 0x4b8000000d0db820 */ /* 0x000fe20000400000 */
[----:B------:R-:W-:Y:S01]  /*bcd0*/  @!P3 FMUL R14, R14, 16777216 ;  /* 0x4b8000000e0eb820 */ /* 0x000fe20000400000 */
[----:B------:R-:W-:Y:S01]  /*bce0*/  @!P3 FMUL R15, R15, 16777216 ;  /* 0x4b8000000f0fb820 */ /* 0x000fe20000400000 */
[----:B------:R-:W-:Y:S01]  /*bcf0*/  @!P3 FMUL R32, R32, 16777216 ;  /* 0x4b8000002020b820 */ /* 0x000fe20000400000 */
[----:B-1----:R-:W-:Y:S01]  /*bd00*/  LOP3.LUT R145, R143, 0x8, RZ, 0x3c, !PT ;  /* 0x000000088f917812 */ /* 0x002fe200078e3cff */
        /* <DEDUP_REMOVED lines=99> */
[----:B------:R-:W-:Y:S01]  /*c340*/  F2FP.F16.F32.PACK_AB R7, R75, R74 ;  /* 0x0000004a4b07723e */ /* 0x000fe200000000ff */
[----:B------:R-:W-:Y:S01]  /*c350*/  FMUL R154, R141, R12 ;  /* 0x0000000c8d9a7220 */ /* 0x000fe20000400000 */
[----:B------:R-:W-:Y:S01]  /*c360*/  F2FP.F16.F32.PACK_AB R6, R73, R72 ;  /* 0x000000484906723e */ /* 0x000fe200000000ff */
[----:B------:R-:W-:Y:S01]  /*c370*/  FMUL R155, R141, R13 ;  /* 0x0000000d8d9b7220 */ /* 0x000fe20000400000 */
[----:B------:R-:W-:Y:S01]  /*c380*/  F2FP.F16.F32.PACK_AB R5, R71, R70 ;  /* 0x000000464705723e */ /* 0x000fe200000000ff */
[----:B------:R-:W-:Y:S01]  /*c390*/  FMUL R156, R141, R14 ;  /* 0x0000000e8d9c7220 */ /* 0x000fe20000400000 */
[----:B------:R-:W-:Y:S01]  /*c3a0*/  F2FP.F16.F32.PACK_AB R4, R69, R68 ;  /* 0x000000444504723e */ /* 0x000fe200000000ff */
[----:B------:R-:W-:Y:S01]  /*c3b0*/  FMUL R157, R141, R15 ;  /* 0x0000000f8d9d7220 */ /* 0x000fe20000400000 */
[----:B------:R-:W-:Y:S01]  /*c3c0*/  LEA R144, R143, UR9, 0x1 ;  /* 0x000000098f907c11 */ /* 0x000fe2000f8e08ff */
        /* <DEDUP_REMOVED lines=101> */
[----:B---3--:R1:W3:Y:S01]  /*ca20*/  LDS R32, [R2+0x31000] ;  /* 0x0310000002207984 */ /* 0x0082e20000000800 */
[----:B------:R-:W-:Y:S01]  /*ca30*/  LOP3.LUT R141, R143, 0x18, RZ, 0x3c, !PT ;  /* 0x000000188f8d7812 */ /* 0x000fe200078e3cff */
[----:B------:R-:W-:Y:S01]  /*ca40*/  NOP ;  /* 0x0000000000007918 */ /* 0x000fe20000000000 */
[----:B------:R-:W-:Y:S01]  /*ca50*/  F2FP.F16.F32.PACK_AB R19, R99, R98 ;  /* 0x000000626313723e */ /* 0x000fe200000000ff */
[----:B------:R-:W-:Y:S01]  /*ca60*/  STS.128 [R144], R4 ;  /* 0x0000000490007388 */ /* 0x000fe20000000c00 */
[----:B------:R-:W-:-:S02]  /*ca70*/  F2FP.F16.F32.PACK_AB R18, R97, R96 ;  /* 0x000000606112723e */ /* 0x000fc400000000ff */
[----:B------:R-:W-:Y:S02]  /*ca80*/  ELECT P0, URZ, PT ;  /* 0x0000000000ff782f */ /* 0x000fe40003800000 */
[----:B------:R-:W-:Y:S01]  /*ca90*/  F2FP.F16.F32.PACK_AB R17, R95, R94 ;  /* 0x0000005e5f11723e */ /* 0x000fe200000000ff */
[----:B------:R-:W-:Y:S01]  /*caa0*/  STS.128 [R145], R8 ;  /* 0x0000000891007388 */ /* 0x000fe20000000c00 */
[----:B-1----:R-:W-:Y:S02]  /*cab0*/  LOP3.LUT R2, R143, 0x28, RZ, 0x3c, !PT ;  /* 0x000000288f027812 */ /* 0x002fe400078e3cff */
[----:B------:R-:W-:Y:S01]  /*cac0*/  F2FP.F16.F32.PACK_AB R16, R93, R92 ;  /* 0x0000005c5d10723e */ /* 0x000fe200000000ff */
[----:B------:R1:W-:Y:S01]  /*cad0*/  STS.128 [R137], R12 ;  /* 0x0000000c89007388 */ /* 0x0003e20000000c00 */
[----:B------:R-:W-:Y:S02]  /*cae0*/  LEA R141, R141, UR9, 0x1 ;  /* 0x000000098d8d7c11 */ /* 0x000fe4000f8e08ff */
[----:B------:R-:W-:-:S02]  /*caf0*/  F2FP.F16.F32.PACK_AB R23, R107, R106 ;  /* 0x0000006a6b17723e */ /* 0x000fc400000000ff */
[----:B------:R-:W-:Y:S01]  /*cb00*/  F2FP.F16.F32.PACK_AB R22, R105, R104 ;  /* 0x000000686916723e */ /* 0x000fe200000000ff */
[----:B------:R4:W-:Y:S01]  /*cb10*/  STS.128 [R141], R16 ;  /* 0x000000108d007388 */ /* 0x0009e20000000c00 */
[----:B------:R-:W-:Y:S02]  /*cb20*/  F2FP.F16.F32.PACK_AB R21, R103, R102 ;  /* 0x000000666715723e */ /* 0x000fe400000000ff */
[----:B------:R-:W-:Y:S02]  /*cb30*/  F2FP.F16.F32.PACK_AB R20, R101, R100 ;  /* 0x000000646514723e */ /* 0x000fe400000000ff */
[----:B------:R-:W-:Y:S02]  /*cb40*/  F2FP.F16.F32.PACK_AB R27, R115, R114 ;  /* 0x00000072731b723e */ /* 0x000fe400000000ff */
[----:B------:R-:W-:Y:S01]  /*cb50*/  F2FP.F16.F32.PACK_AB R26, R113, R112 ;  /* 0x00000070711a723e */ /* 0x000fe200000000ff */
[----:B------:R-:W-:Y:S01]  /*cb60*/  STS.128 [R136], R20 ;  /* 0x0000001488007388 */ /* 0x000fe20000000c00 */
[----:B------:R-:W-:-:S02]  /*cb70*/  F2FP.F16.F32.PACK_AB R25, R111, R110 ;  /* 0x0000006e6f19723e */ /* 0x000fc400000000ff */
[----:B-1----:R-:W-:Y:S02]  /*cb80*/  LOP3.LUT R12, R143, 0x38, RZ, 0x3c, !PT ;  /* 0x000000388f0c7812 */ /* 0x002fe400078e3cff */
[----:B------:R-:W-:Y:S02]  /*cb90*/  F2FP.F16.F32.PACK_AB R24, R109, R108 ;  /* 0x0000006c6d18723e */ /* 0x000fe400000000ff */
[----:B------:R-:W-:Y:S02]  /*cba0*/  LEA R2, R2, UR9, 0x1 ;  /* 0x0000000902027c11 */ /* 0x000fe4000f8e08ff */
[----:B------:R-:W-:Y:S02]  /*cbb0*/  F2FP.F16.F32.PACK_AB R7, R123, R122 ;  /* 0x0000007a7b07723e */ /* 0x000fe400000000ff */
[----:B------:R-:W-:Y:S01]  /*cbc0*/  F2FP.F16.F32.PACK_AB R6, R121, R120 ;  /* 0x000000787906723e */ /* 0x000fe200000000ff */
[----:B------:R-:W-:Y:S01]  /*cbd0*/  STS.128 [R2], R24 ;  /* 0x0000001802007388 */ /* 0x000fe20000000c00 */
[----:B------:R-:W-:-:S02]  /*cbe0*/  F2FP.F16.F32.PACK_AB R5, R119, R118 ;  /* 0x000000767705723e */ /* 0x000fc400000000ff */
[----:B------:R-:W-:Y:S02]  /*cbf0*/  F2FP.F16.F32.PACK_AB R4, R117, R116 ;  /* 0x000000747504723e */ /* 0x000fe400000000ff */
[----:B------:R-:W-:Y:S02]  /*cc00*/  F2FP.F16.F32.PACK_AB R13, R149, R146 ;  /* 0x00000092950d723e */ /* 0x000fe400000000ff */
[----:B------:R-:W-:Y:S01]  /*cc10*/  F2FP.F16.F32.PACK_AB R11, R131, R130 ;  /* 0x00000082830b723e */ /* 0x000fe200000000ff */
[----:B------:R-:W-:Y:S01]  /*cc20*/  STS.128 [R135], R4 ;  /* 0x0000000487007388 */ /* 0x000fe20000000c00 */
[----:B------:R-:W-:Y:S02]  /*cc30*/  F2FP.F16.F32.PACK_AB R10, R129, R128 ;  /* 0x00000080810a723e */ /* 0x000fe400000000ff */
[----:B------:R-:W-:Y:S02]  /*cc40*/  F2FP.F16.F32.PACK_AB R9, R127, R126 ;  /* 0x0000007e7f09723e */ /* 0x000fe400000000ff */
[----:B------:R-:W-:-:S02]  /*cc50*/  F2FP.F16.F32.PACK_AB R8, R125, R124 ;  /* 0x0000007c7d08723e */ /* 0x000fc400000000ff */
[----:B------:R-:W-:Y:S02]  /*cc60*/  LEA R146, R12, UR9, 0x1 ;  /* 0x000000090c927c11 */ /* 0x000fe4000f8e08ff */
[----:B--2---:R-:W-:Y:S02]  /*cc70*/  FSETP.GEU.AND P2, PT, R140, 1.175494350822287508e-38, PT ;  /* 0x008000008c00780b */ /* 0x004fe40003f4e000 */
[----:B------:R-:W-:Y:S01]  /*cc80*/  F2FP.F16.F32.PACK_AB R12, R148, R147 ;  /* 0x00000093940c723e */ /* 0x000fe200000000ff */
[----:B------:R1:W-:Y:S01]  /*cc90*/  STS.128 [R146], R8 ;  /* 0x0000000892007388 */ /* 0x0003e20000000c00 */
[C---:B------:R-:W-:Y:S02]  /*cca0*/  LOP3.LUT R147, R143.reuse, 0x2008, RZ, 0x3c, !PT ;  /* 0x000020088f937812 */ /* 0x040fe400078e3cff */
[----:B------:R-:W-:Y:S02]  /*ccb0*/  LOP3.LUT R148, R143, 0x2018, RZ, 0x3c, !PT ;  /* 0x000020188f947812 */ /* 0x000fe400078e3cff */
[----:B------:R-:W-:-:S02]  /*ccc0*/  F2FP.F16.F32.PACK_AB R15, R153, R152 ;  /* 0x00000098990f723e */ /* 0x000fc400000000ff */
[----:B------:R-:W-:Y:S02]  /*ccd0*/  F2FP.F16.F32.PACK_AB R14, R151, R150 ;  /* 0x00000096970e723e */ /* 0x000fe400000000ff */
[----:B----4-:R-:W-:Y:S02]  /*cce0*/  F2FP.F16.F32.PACK_AB R19, R161, R160 ;  /* 0x000000a0a113723e */ /* 0x010fe400000000ff */
[----:B------:R-:W-:Y:S01]  /*ccf0*/  F2FP.F16.F32.PACK_AB R18, R159, R158 ;  /* 0x0000009e9f12723e */ /* 0x000fe200000000ff */
[----:B------:R-:W-:Y:S01]  /*cd00*/  STS.128 [R134+0x4000], R12 ;  /* 0x0040000c86007388 */ /* 0x000fe20000000c00 */
[----:B------:R-:W-:Y:S02]  /*cd10*/  F2FP.F16.F32.PACK_AB R17, R157, R156 ;  /* 0x0000009c9d11723e */ /* 0x000fe400000000ff */
[----:B------:R-:W-:Y:S01]  /*cd20*/  F2FP.F16.F32.PACK_AB R16, R155, R154 ;  /* 0x0000009a9b10723e */ /* 0x000fe200000000ff */
[----:B-1----:R-:W-:Y:S01]  /*cd30*/  FMUL R9, R140, 8388608 ;  /* 0x4b0000008c097820 */ /* 0x002fe20000400000 */
[----:B------:R-:W-:-:S02]  /*cd40*/  LEA R147, R147, UR9, 0x1 ;  /* 0x0000000993937c11 */ /* 0x000fc4000f8e08ff */
[----:B------:R-:W-:Y:S02]  /*cd50*/  F2FP.F16.F32.PACK_AB R31, R169, R168 ;  /* 0x000000a8a91f723e */ /* 0x000fe400000000ff */
[----:B------:R-:W-:Y:S01]  /*cd60*/  FSEL R9, R9, R140, !P2 ;  /* 0x0000008c09097208 */ /* 0x000fe20005000000 */
[----:B------:R-:W-:Y:S01]  /*cd70*/  STS.128 [R147], R16 ;  /* 0x0000001093007388 */ /* 0x000fe20000000c00 */
[----:B------:R-:W-:Y:S02]  /*cd80*/  F2FP.F16.F32.PACK_AB R30, R167, R166 ;  /* 0x000000a6a71e723e */ /* 0x000fe400000000ff */
[----:B------:R-:W-:Y:S02]  /*cd90*/  IADD3 R8, PT, PT, R9, -0x3f3504f3, RZ ;  /* 0xc0cafb0d09087810 */ /* 0x000fe40007ffe0ff */
[----:B------:R-:W-:Y:S02]  /*cda0*/  F2FP.F16.F32.PACK_AB R29, R165, R164 ;  /* 0x000000a4a51d723e */ /* 0x000fe400000000ff */
[----:B------:R-:W-:-:S02]  /*cdb0*/  LOP3.LUT R8, R8, 0xff800000, RZ, 0xc0, !PT ;  /* 0xff80000008087812 */ /* 0x000fc400078ec0ff */
[----:B------:R-:W-:Y:S02]  /*cdc0*/  F2FP.F16.F32.PACK_AB R28, R163, R162 ;  /* 0x000000a2a31c723e */ /* 0x000fe400000000ff */
[----:B------:R-:W-:Y:S02]  /*cdd0*/  IADD3 R10, PT, PT, R9, -R8, RZ ;  /* 0x80000008090a7210 */ /* 0x000fe40007ffe0ff */
[----:B------:R-:W-:Y:S01]  /*cde0*/  F2FP.F16.F32.PACK_AB R7, R35, R34 ;  /* 0x000000222307723e */ /* 0x000fe200000000ff */
[----:B------:R-:W-:Y:S01]  /*cdf0*/  STS.128 [R133], R28 ;  /* 0x0000001c85007388 */ /* 0x000fe20000000c00 */
[----:B------:R-:W-:Y:S01]  /*ce00*/  F2FP.F16.F32.PACK_AB R6, R33, R174 ;  /* 0x000000ae2106723e */ /* 0x000fe200000000ff */
[----:B------:R-:W-:Y:S01]  /*ce10*/  FADD R11, R10, -1 ;  /* 0xbf8000000a0b7421 */ /* 0x000fe20000000000 */
[----:B------:R-:W-:Y:S02]  /*ce20*/  F2FP.F16.F32.PACK_AB R5, R173, R172 ;  /* 0x000000acad05723e */ /* 0x000fe400000000ff */
[----:B------:R-:W-:Y:S01]  /*ce30*/  F2FP.F16.F32.PACK_AB R4, R171, R170 ;  /* 0x000000aaab04723e */ /* 0x000fe200000000ff */
[----:B------:R-:W-:Y:S01]  /*ce40*/  FFMA.FTZ R142, R11, R142, -0.16845393180847167969 ;  /* 0xbe2c7f300b8e7423 */ /* 0x000fe2000001008e */
[----:B------:R-:W-:-:S02]  /*ce50*/  LEA R148, R148, UR9, 0x1 ;  /* 0x0000000994947c11 */ /* 0x000fc4000f8e08ff */
[----:B------:R-:W-:Y:S01]  /*ce60*/  F2FP.F16.F32.PACK_AB R43, R43, R42 ;  /* 0x0000002a2b2b723e */ /* 0x000fe200000000ff */
[----:B------:R-:W-:Y:S01]  /*ce70*/  FFMA.FTZ R142, R11, R142, 0.1716887056827545166 ;  /* 0x3e2fcf2a0b8e7423 */ /* 0x000fe2000001008e */
[----:B------:R-:W-:Y:S01]  /*ce80*/  F2FP.F16.F32.PACK_AB R42, R41, R40 ;  /* 0x00000028292a723e */ /* 0x000fe200000000ff */
[----:B------:R1:W-:Y:S01]  /*ce90*/  STS.128 [R148], R4 ;  /* 0x0000000494007388 */ /* 0x0003e20000000c00 */
[----:B------:R-:W-:Y:S02]  /*cea0*/  F2FP.F16.F32.PACK_AB R51, R51, R50 ;  /* 0x000000323333723e */ /* 0x000fe400000000ff */
[----:B------:R-:W-:Y:S02]  /*ceb0*/  F2FP.F16.F32.PACK_AB R41, R39, R38 ;  /* 0x000000262729723e */ /* 0x000fe400000000ff */
[----:B------:R-:W-:Y:S02]  /*cec0*/  F2FP.F16.F32.PACK_AB R40, R37, R36 ;  /* 0x000000242528723e */ /* 0x000fe400000000ff */
[----:B------:R-:W-:-:S02]  /*ced0*/  F2FP.F16.F32.PACK_AB R50, R49, R48 ;  /* 0x000000303132723e */ /* 0x000fc400000000ff */
[----:B------:R-:W-:Y:S01]  /*cee0*/  F2FP.F16.F32.PACK_AB R59, R59, R58 ;  /* 0x0000003a3b3b723e */ /* 0x000fe200000000ff */
[----:B------:R-:W-:Y:S01]  /*cef0*/  STS.128 [R132], R40 ;  /* 0x0000002884007388 */ /* 0x000fe20000000c00 */
[----:B------:R-:W-:Y:S02]  /*cf00*/  F2FP.F16.F32.PACK_AB R49, R47, R46 ;  /* 0x0000002e2f31723e */ /* 0x000fe400000000ff */
[----:B------:R-:W-:Y:S02]  /*cf10*/  F2FP.F16.F32.PACK_AB R48, R45, R44 ;  /* 0x0000002c2d30723e */ /* 0x000fe400000000ff */
[----:B------:R-:W-:Y:S01]  /*cf20*/  F2FP.F16.F32.PACK_AB R58, R57, R56 ;  /* 0x00000038393a723e */ /* 0x000fe200000000ff */
[----:B-1----:R-:W-:Y:S01]  /*cf30*/  FFMA.FTZ R4, R11, R142, -0.17900948226451873779 ;  /* 0xbe374e430b047423 */ /* 0x002fe2000001008e */
[C---:B------:R-:W-:Y:S02]  /*cf40*/  LOP3.LUT R142, R143.reuse, 0x2028, RZ, 0x3c, !PT ;  /* 0x000020288f8e7812 */ /* 0x040fe400078e3cff */
[----:B------:R-:W-:Y:S01]  /*cf50*/  LOP3.LUT R143, R143, 0x2038, RZ, 0x3c, !PT ;  /* 0x000020388f8f7812 */ /* 0x000fe200078e3cff */
[----:B------:R-:W-:Y:S01]  /*cf60*/  FFMA.FTZ R4, R11, R4, 0.20512372255325317383 ;  /* 0x3e520bf40b047423 */ /* 0x000fe20000010004 */
[----:B------:R-:W-:-:S02]  /*cf70*/  F2FP.F16.F32.PACK_AB R67, R67, R66 ;  /* 0x000000424343723e */ /* 0x000fc400000000ff */
[----:B------:R-:W-:Y:S01]  /*cf80*/  LEA R142, R142, UR9, 0x1 ;  /* 0x000000098e8e7c11 */ /* 0x000fe2000f8e08ff */
[----:B------:R-:W-:Y:S01]  /*cf90*/  FFMA.FTZ R4, R11, R4, -0.24046532809734344482 ;  /* 0xbe763c8b0b047423 */ /* 0x000fe20000010004 */
[----:B------:R-:W-:Y:S02]  /*cfa0*/  F2FP.F16.F32.PACK_AB R57, R55, R54 ;  /* 0x000000363739723e */ /* 0x000fe400000000ff */
[----:B------:R-:W-:Y:S01]  /*cfb0*/  F2FP.F16.F32.PACK_AB R56, R53, R52 ;  /* 0x000000343538723e */ /* 0x000fe200000000ff */
[----:B------:R-:W-:Y:S01]  /*cfc0*/  STS.128 [R142], R48 ;  /* 0x000000308e007388 */ /* 0x000fe20000000c00 */
[----:B------:R-:W-:Y:S01]  /*cfd0*/  F2FP.F16.F32.PACK_AB R66, R65, R64 ;  /* 0x000000404142723e */ /* 0x000fe200000000ff */
[----:B------:R-:W-:Y:S01]  /*cfe0*/  FFMA.FTZ R4, R11, R4, 0.28857114911079406738 ;  /* 0x3e93bf990b047423 */ /* 0x000fe20000010004 */
[----:B------:R-:W-:Y:S01]  /*cff0*/  F2FP.F16.F32.PACK_AB R65, R63, R62 ;  /* 0x0000003e3f41723e */ /* 0x000fe200000000ff */
[----:B------:R-:W-:Y:S01]  /*d000*/  STS.128 [R3], R56 ;  /* 0x0000003803007388 */ /* 0x000fe20000000c00 */
[----:B------:R-:W-:Y:S01]  /*d010*/  F2FP.F16.F32.PACK_AB R64, R61, R60 ;  /* 0x0000003c3d40723e */ /* 0x000fe200000000ff */
[----:B------:R-:W-:Y:S01]  /*d020*/  FFMA.FTZ R4, R11, R4, -0.36067417263984680176 ;  /* 0xbeb8aa490b047423 */ /* 0x000fe20000010004 */
[----:B------:R-:W-:-:S02]  /*d030*/  LEA R143, R143, UR9, 0x1 ;  /* 0x000000098f8f7c11 */ /* 0x000fc4000f8e08ff */
[----:B------:R-:W-:Y:S01]  /*d040*/  ISETP.LT.U32.AND P0, PT, R0, 0x40, P0 ;  /* 0x000000400000780c */ /* 0x000fe20000701070 */
[C---:B------:R-:W-:Y:S01]  /*d050*/  FFMA.FTZ R4, R11.reuse, R4, 0.48089820146560668945 ;  /* 0x3ef6384a0b047423 */ /* 0x040fe20000010004 */
[----:B------:R-:W-:Y:S01]  /*d060*/  I2FP.F32.S32 R5, R8 ;  /* 0x0000000800057245 */ /* 0x000fe20000201400 */
[----:B------:R-:W-:Y:S01]  /*d070*/  STS.128 [R143], R64 ;  /* 0x000000408f007388 */ /* 0x000fe20000000c00 */
[----:B------:R-:W-:Y:S01]  /*d080*/  FSETP.GEU.AND P3, PT, |R140|, 1.175494350822287508e-38, PT ;  /* 0x008000008c00780b */ /* 0x000fe20003f6e200 */
[C---:B------:R-:W-:Y:S01]  /*d090*/  FFMA.FTZ R4, R11.reuse, R4, -0.72134751081466674805 ;  /* 0xbf38aa3b0b047423 */ /* 0x040fe20000010004 */
[----:B------:R1:W-:Y:S06]  /*d0a0*/  MEMBAR.ALL.CTA ;  /* 0x0000000000007992 */ /* 0x0003ec0000008000 */
[----:B-1----:R-:W1:Y:S01]  /*d0b0*/  FENCE.VIEW.ASYNC.S ;  /* 0x00000000000073c6 */ /* 0x002e620000000000 */
[C---:B------:R-:W-:Y:S01]  /*d0c0*/  FMUL R6, R11.reuse, R4 ;  /* 0x000000040b067220 */ /* 0x040fe20000400000 */
[----:B------:R-:W-:Y:S01]  /*d0d0*/  FSEL R4, RZ, -23, P2 ;  /* 0xc1b80000ff047808 */ /* 0x000fe20001000000 */
[----:B-1----:R-:W-:Y:S02]  /*d0e0*/  BAR.SYNC.DEFER_BLOCKING 0x0, 0x80 ;  /* 0x0002000000007b1d */ /* 0x002fe40000010000 */
[----:B------:R-:W-:-:S02]  /*d0f0*/  FMUL R6, R11, R6 ;  /* 0x000000060b067220 */ /* 0x000fc40000400000 */
[----:B------:R-:W-:Y:S01]  /*d100*/  FFMA.FTZ R4, R5, 1.1920928955078125e-07, R4 ;  /* 0x3400000005047823 */ /* 0x000fe20000010004 */
[----:B------:R-:W-:Y:S01]  /*d110*/  FSETP.GT.AND P2, PT, |R140|, 8.50705917302346158658e+37, PT ;  /* 0x7e8000008c00780b */ /* 0x000fe20003f44200 */
[----:B------:R-:W-:Y:S01]  /*d120*/  FFMA.FTZ R11, R11, 1.4426950216293334961, R6 ;  /* 0x3fb8aa3b0b0b7823 */ /* 0x000fe20000010006 */
[----:B------:R-:W-:-:S03]  /*d130*/  VOTEU.ANY UP1, P0 ;  /* 0x0000000000ff7886 */ /* 0x000fc60000020100 */
[----:B------:R-:W-:Y:S02]  /*d140*/  FADD R4, R4, R11 ;  /* 0x0000000b04047221 */ /* 0x000fe40000000000 */
[----:B------:R-:W-:-:S04]  /*d150*/  @UP1 UIADD3 UR4, UP0, UPT, UR16, 0x280, URZ ;  /* 0x0000028010041890 */ /* 0x000fc8000ff1e0ff */
[----:B------:R-:W-:Y:S02]  /*d160*/  @UP1 UIADD3.X UR5, UPT, UPT, URZ, UR17, URZ, UP0, !UPT ;  /* 0x00000011ff051290 */ /* 0x000fe400087fe4ff */
[----:B------:R-:W-:Y:S01]  /*d170*/  @P2 FMUL R140, R140, 0.25 ;  /* 0x3e8000008c8c2820 */ /* 0x000fe20000400000 */
[----:B------:R-:W-:Y:S01]  /*d180*/  VOTEU.ANY UP0, P0 ;  /* 0x0000000000ff7886 */ /* 0x000fe20000000100 */
[----:B------:R-:W-:Y:S02]  /*d190*/  ISETP.GE.U32.AND P0, PT, R9, 0x7f800000, PT ;  /* 0x7f8000000900780c */ /* 0x000fe40003f06070 */
[----:B------:R-:W-:-:S03]  /*d1a0*/  @!P3 FMUL R140, R140, 16777216 ;  /* 0x4b8000008c8cb820 */ /* 0x000fc60000400000 */
[----:B------:R1:W-:Y:S03]  /*d1b0*/  @UP0 UTMASTG.2D [UR12], [UR4] ;  /* 0x0000000c040003b5 */ /* 0x0003e60008008000 */
[----:B------:R-:W2:Y:S01]  /*d1c0*/  MUFU.RCP R140, R140 ;  /* 0x0000008c008c7308 */ /* 0x000ea20000001000 */
[----:B------:R0:W-:Y:S04]  /*d1d0*/  UTMACMDFLUSH ;  /* 0x00000000000079b7 */ /* 0x0001e80000000000 */
[----:B------:R-:W-:-:S05]  /*d1e0*/  @P0 MOV R6, 0x7f800000 ;  /* 0x7f80000000060802 */ /* 0x000fca0000000f00 */
[C---:B------:R-:W-:Y:S01]  /*d1f0*/  @P0 FFMA.FTZ R4, R9.reuse, R6, +INF ;  /* 0x7f80000009040423 */ /* 0x040fe20000010006 */
[----:B------:R-:W-:Y:S01]  /*d200*/  FSETP.NEU.AND P0, PT, R9, RZ, PT ;  /* 0x000000ff0900720b */ /* 0x000fe20003f0d000 */
[----:B-1----:R-:W-:-:S03]  /*d210*/  UMOV UR14, UR19 ;  /* 0x00000013000e7c82 */ /* 0x002fc60008000000 */
[----:B------:R-:W-:Y:S02]  /*d220*/  FSEL R5, R4, -INF , P0 ;  /* 0xff80000004057808 */ /* 0x000fe40000000000 */
[----:B------:R-:W-:-:S03]  /*d230*/  ELECT P0, URZ, PT ;  /* 0x0000000000ff782f */ /* 0x000fc60003800000 */
[----:B---3--:R-:W-:Y:S01]  /*d240*/  FADD R5, R32, R5 ;  /* 0x0000000520057221 */ /* 0x008fe20000000000 */
[----:B------:R-:W-:Y:S01]  /*d250*/  ISETP.LT.U32.AND P0, PT, R0, 0x40, P0 ;  /* 0x000000400000780c */ /* 0x000fe20000701070 */
[----:B------:R-:W-:-:S04]  /*d260*/  DEPBAR.LE SB0, 0x0 ;  /* 0x000080000000791a */ /* 0x000fc80000000000 */
[----:B------:R-:W-:Y:S08]  /*d270*/  BAR.SYNC.DEFER_BLOCKING 0x0, 0x80 ;  /* 0x0002000000007b1d */ /* 0x000ff00000010000 */
[----:B------:R-:W-:Y:S01]  /*d280*/  VOTEU.ANY UP1, P0 ;  /* 0x0000000000ff7886 */ /* 0x000fe20000020100 */
[----:B------:R-:W1:Y:S04]  /*d290*/  LDTM.x64 R68, tmem[UR18] ;  /* 0x00000012004479ee */ /* 0x000e680008340000 */
[----:B------:R-:W-:-:S04]  /*d2a0*/  @UP1 UIADD3 UR4, UP0, UPT, UR16, 0x280, URZ ;  /* 0x0000028010041890 */ /* 0x000fc8000ff1e0ff */
[----:B------:R-:W-:-:S03]  /*d2b0*/  @UP1 UIADD3.X UR5, UPT, UPT, URZ, UR17, URZ, UP0, !UPT ;  /* 0x00000011ff051290 */ /* 0x000fc600087fe4ff */
[----:B------:R-:W-:Y:S01]  /*d2c0*/  VOTEU.ANY UP0, P0 ;  /* 0x0000000000ff7886 */ /* 0x000fe20000000100 */
[----:B------:R3:W-:Y:S01]  /*d2d0*/  STG.E desc[UR22][R138.64+0x200], R5 ;  /* 0x000200058a007986 */ /* 0x0007e2000c101916 */
[----:B-1----:R-:W-:Y:S01]  /*d2e0*/  @P2 FMUL R75, R75, 0.25 ;  /* 0x3e8000004b4b2820 */ /* 0x002fe20000400000 */
[----:B------:R-:W-:Y:S01]  /*d2f0*/  @P2 FMUL R73, R73, 0.25 ;  /* 0x3e80000049492820 */ /* 0x000fe20000400000 */
[----:B------:R-:W-:Y:S01]  /*d300*/  @P2 FMUL R74, R74, 0.25 ;  /* 0x3e8000004a4a2820 */ /* 0x000fe20000400000 */
[----:B------:R-:W-:Y:S01]  /*d310*/  @P2 FMUL R72, R72, 0.25 ;  /* 0x3e80000048482820 */ /* 0x000fe20000400000 */
[----:B---3--:R-:W1:Y:S01]  /*d320*/  LDTM.x64 R4, tmem[UR18+0x40] ;  /* 0x00004012000479ee */ /* 0x008e620008340000 */
        /* <DEDUP_REMOVED lines=92> */
[C---:B--2---:R-:W-:Y:S01]  /*d8f0*/  FMUL R149, R140.reuse, R75 ;  /* 0x0000004b8c957220 */ /* 0x044fe20000400000 */
[----:B------:R-:W-:Y:S01]  /*d900*/  FMUL R139, R140, R73 ;  /* 0x000000498c8b7220 */ /* 0x000fe20000400000 */
        /* <DEDUP_REMOVED lines=133> */
[----:B------:R-:W-:Y:S01]  /*e160*/  @P2 FMUL R44, R44, 0.25 ;  /* 0x3e8000002c2c2820 */ /* 0x000fe20000400000 */
[----:B------:R-:W-:Y:S01]  /*e170*/  F2FP.F16.F32.PACK_AB R70, R139, R72 ;  /* 0x000000488b46723e */ /* 0x000fe200000000ff */
[----:B------:R-:W-:Y:S01]  /*e180*/  @P2 FMUL R45, R45, 0.25 ;  /* 0x3e8000002d2d2820 */ /* 0x000fe20000400000 */
[----:B------:R-:W-:Y:S01]  /*e190*/  F2FP.F16.F32.PACK_AB R69, R75, R0 ;  /* 0x000000004b45723e */ /* 0x000fe200000000ff */
[----:B------:R-:W-:Y:S01]  /*e1a0*/  @P2 FMUL R46, R46, 0.25 ;  /* 0x3e8000002e2e2820 */ /* 0x000fe20000400000 */
[----:B------:R-:W-:Y:S01]  /*e1b0*/  F2FP.F16.F32.PACK_AB R68, R73, R68 ;  /* 0x000000444944723e */ /* 0x000fe200000000ff */
        /* <DEDUP_REMOVED lines=85> */
[----:B------:R-:W-:Y:S01]  /*e710*/  F2FP.F16.F32.PACK_AB R7, R99, R98 ;  /* 0x000000626307723e */ /* 0x000fe200000000ff */
[----:B------:R-:W-:Y:S01]  /*e720*/  @!P3 FMUL R44, R44, 16777216 ;  /* 0x4b8000002c2cb820 */ /* 0x000fe20000400000 */
[----:B------:R-:W-:Y:S01]  /*e730*/  F2FP.F16.F32.PACK_AB R6, R97, R96 ;  /* 0x000000606106723e */ /* 0x000fe200000000ff */
[----:B------:R-:W-:Y:S01]  /*e740*/  @!P3 FMUL R45, R45, 16777216 ;  /* 0x4b8000002d2db820 */ /* 0x000fe20000400000 */
[----:B------:R-:W-:Y:S01]  /*e750*/  F2FP.F16.F32.PACK_AB R5, R95, R94 ;  /* 0x0000005e5f05723e */ /* 0x000fe200000000ff */
[----:B------:R-:W-:Y:S01]  /*e760*/  @!P3 FMUL R46, R46, 16777216 ;  /* 0x4b8000002e2eb820 */ /* 0x000fe20000400000 */
[----:B------:R-:W-:Y:S01]  /*e770*/  F2FP.F16.F32.PACK_AB R4, R93, R92 ;  /* 0x0000005c5d04723e */ /* 0x000fe200000000ff */
        /* <DEDUP_REMOVED lines=15> */
[----:B------:R-:W-:Y:S01]  /*e870*/  NOP ;  /* 0x0000000000007918 */ /* 0x000fe20000000000 */
        /* <DEDUP_REMOVED lines=22> */
[----:B------:R-:W-:Y:S01]  /*e9e0*/  STS.128 [R144], R68 ;  /* 0x0000004490007388 */ /* 0x000fe20000000c00 */
        /* <DEDUP_REMOVED lines=16> */
[----:B------:R-:W-:Y:S01]  /*eaf0*/  STS.128 [R145], R72 ;  /* 0x0000004891007388 */ /* 0x000fe20000000c00 */
[----:B------:R-:W-:Y:S01]  /*eb00*/  F2FP.F16.F32.PACK_AB R19, R123, R122 ;  /* 0x0000007a7b13723e */ /* 0x000fe200000000ff */
[C---:B------:R-:W-:Y:S01]  /*eb10*/  FMUL R36, R140.reuse, R36 ;  /* 0x000000248c247220 */ /* 0x040fe20000400000 */
[----:B------:R-:W-:Y:S01]  /*eb20*/  F2FP.F16.F32.PACK_AB R18, R121, R120 ;  /* 0x000000787912723e */ /* 0x000fe200000000ff */
[C---:B------:R-:W-:Y:S01]  /*eb30*/  FMUL R37, R140.reuse, R37 ;  /* 0x000000258c257220 */ /* 0x040fe20000400000 */
[----:B------:R-:W-:Y:S01]  /*eb40*/  F2FP.F16.F32.PACK_AB R17, R119, R118 ;  /* 0x000000767711723e */ /* 0x000fe200000000ff */
[C---:B------:R-:W-:Y:S01]  /*eb50*/  FMUL R38, R140.reuse, R38 ;  /* 0x000000268c267220 */ /* 0x040fe20000400000 */
[----:B------:R-:W-:Y:S01]  /*eb60*/  F2FP.F16.F32.PACK_AB R16, R117, R116 ;  /* 0x000000747510723e */ /* 0x000fe200000000ff */
        /* <DEDUP_REMOVED lines=18> */
[----:B------:R1:W-:Y:S01]  /*ec90*/  STS.128 [R141], R4 ;  /* 0x000000048d007388 */ /* 0x0003e20000000c00 */
        /* <DEDUP_REMOVED lines=18> */
[----:B------:R-:W-:Y:S01]  /*edc0*/  FMUL R63, R140, R63 ;  /* 0x0000003f8c3f7220 */ /* 0x000fe20000400000 */
[----:B------:R-:W-:Y:S01]  /*edd0*/  F2FP.F16.F32.PACK_AB R35, R35, R34 ;  /* 0x000000222323723e */ /* 0x000fe200000000ff */
[----:B------:R2:W-:Y:S01]  /*ede0*/  STS.128 [R2], R12 ;  /* 0x0000000c02007388 */ /* 0x0005e20000000c00 */
[----:B-1----:R-:W-:-:S02]  /*edf0*/  F2FP.F16.F32.PACK_AB R7, R157, R156 ;  /* 0x0000009c9d07723e */ /* 0x002fc400000000ff */
[----:B------:R-:W-:Y:S01]  /*ee00*/  F2FP.F16.F32.PACK_AB R6, R155, R154 ;  /* 0x0000009a9b06723e */ /* 0x000fe200000000ff */
[----:B------:R2:W-:Y:S01]  /*ee10*/  STS.128 [R135], R16 ;  /* 0x0000001087007388 */ /* 0x0005e20000000c00 */
[----:B------:R-:W-:Y:S02]  /*ee20*/  F2FP.F16.F32.PACK_AB R5, R153, R152 ;  /* 0x000000989905723e */ /* 0x000fe400000000ff */
[----:B------:R-:W-:Y:S01]  /*ee30*/  F2FP.F16.F32.PACK_AB R4, R151, R150 ;  /* 0x000000969704723e */ /* 0x000fe200000000ff */
[----:B------:R2:W-:Y:S01]  /*ee40*/  STS.128 [R146], R20 ;  /* 0x0000001492007388 */ /* 0x0005e20000000c00 */
[----:B------:R-:W-:Y:S02]  /*ee50*/  F2FP.F16.F32.PACK_AB R34, R33, R32 ;  /* 0x000000202122723e */ /* 0x000fe400000000ff */
[----:B------:R-:W-:Y:S01]  /*ee60*/  F2FP.F16.F32.PACK_AB R43, R43, R42 ;  /* 0x0000002a2b2b723e */ /* 0x000fe200000000ff */
[----:B------:R2:W-:Y:S01]  /*ee70*/  STS.128 [R134+0x4000], R24 ;  /* 0x0040001886007388 */ /* 0x0005e20000000c00 */
[----:B------:R-:W-:-:S02]  /*ee80*/  F2FP.F16.F32.PACK_AB R33, R161, R160 ;  /* 0x000000a0a121723e */ /* 0x000fc400000000ff */
[----:B------:R-:W-:Y:S01]  /*ee90*/  F2FP.F16.F32.PACK_AB R32, R159, R158 ;  /* 0x0000009e9f20723e */ /* 0x000fe200000000ff */
[----:B------:R2:W-:Y:S01]  /*eea0*/  STS.128 [R147], R28 ;  /* 0x0000001c93007388 */ /* 0x0005e20000000c00 */
[----:B------:R-:W-:Y:S02]  /*eeb0*/  F2FP.F16.F32.PACK_AB R42, R41, R40 ;  /* 0x00000028292a723e */ /* 0x000fe400000000ff */
[----:B------:R-:W-:Y:S01]  /*eec0*/  F2FP.F16.F32.PACK_AB R51, R51, R50 ;  /* 0x000000323333723e */ /* 0x000fe200000000ff */
[----:B------:R2:W-:Y:S01]  /*eed0*/  STS.128 [R133], R4 ;  /* 0x0000000485007388 */ /* 0x0005e20000000c00 */
[----:B------:R-:W-:Y:S02]  /*eee0*/  F2FP.F16.F32.PACK_AB R41, R39, R38 ;  /* 0x000000262729723e */ /* 0x000fe400000000ff */
[----:B------:R-:W-:Y:S01]  /*eef0*/  F2FP.F16.F32.PACK_AB R40, R37, R36 ;  /* 0x000000242528723e */ /* 0x000fe200000000ff */
[----:B------:R2:W-:Y:S01]  /*ef00*/  STS.128 [R148], R32 ;  /* 0x0000002094007388 */ /* 0x0005e20000000c00 */
[----:B------:R-:W-:-:S02]  /*ef10*/  F2FP.F16.F32.PACK_AB R50, R49, R48 ;  /* 0x000000303132723e */ /* 0x000fc400000000ff */
[----:B------:R-:W-:Y:S01]  /*ef20*/  F2FP.F16.F32.PACK_AB R59, R59, R58 ;  /* 0x0000003a3b3b723e */ /* 0x000fe200000000ff */
[----:B------:R2:W-:Y:S01]  /*ef30*/  STS.128 [R132], R40 ;  /* 0x0000002884007388 */ /* 0x0005e20000000c00 */
[----:B------:R-:W-:Y:S02]  /*ef40*/  F2FP.F16.F32.PACK_AB R49, R47, R46 ;  /* 0x0000002e2f31723e */ /* 0x000fe400000000ff */
[----:B------:R-:W-:Y:S02]  /*ef50*/  F2FP.F16.F32.PACK_AB R48, R45, R44 ;  /* 0x0000002c2d30723e */ /* 0x000fe400000000ff */
[----:B------:R-:W-:Y:S02]  /*ef60*/  F2FP.F16.F32.PACK_AB R58, R57, R56 ;  /* 0x00000038393a723e */ /* 0x000fe400000000ff */
[----:B------:R-:W-:Y:S01]  /*ef70*/  F2FP.F16.F32.PACK_AB R67, R67, R66 ;  /* 0x000000424343723e */ /* 0x000fe200000000ff */
[----:B------:R2:W-:Y:S01]  /*ef80*/  STS.128 [R142], R48 ;  /* 0x000000308e007388 */ /* 0x0005e20000000c00 */
[----:B------:R-:W-:-:S02]  /*ef90*/  F2FP.F16.F32.PACK_AB R57, R55, R54 ;  /* 0x000000363739723e */ /* 0x000fc400000000ff */
[----:B------:R-:W-:Y:S02]  /*efa0*/  F2FP.F16.F32.PACK_AB R56, R53, R52 ;  /* 0x000000343538723e */ /* 0x000fe400000000ff */
[----:B------:R-:W-:Y:S02]  /*efb0*/  F2FP.F16.F32.PACK_AB R66, R65, R64 ;  /* 0x000000404142723e */ /* 0x000fe400000000ff */
[----:B------:R-:W-:Y:S01]  /*efc0*/  F2FP.F16.F32.PACK_AB R65, R63, R62 ;  /* 0x0000003e3f41723e */ /* 0x000fe200000000ff */
[----:B------:R2:W-:Y:S01]  /*efd0*/  STS.128 [R3], R56 ;  /* 0x0000003803007388 */ /* 0x0005e20000000c00 */
[----:B------:R-:W-:-:S05]  /*efe0*/  F2FP.F16.F32.PACK_AB R64, R61, R60 ;  /* 0x0000003c3d40723e */ /* 0x000fca00000000ff */
[----:B------:R2:W-:Y:S01]  /*eff0*/  STS.128 [R143], R64 ;  /* 0x000000408f007388 */ /* 0x0005e20000000c00 */
[----:B------:R1:W-:Y:S06]  /*f000*/  MEMBAR.ALL.CTA ;  /* 0x0000000000007992 */ /* 0x0003ec0000008000 */
[----:B-1----:R-:W1:Y:S02]  /*f010*/  FENCE.VIEW.ASYNC.S ;  /* 0x00000000000073c6 */ /* 0x002e640000000000 */
[----:B-1----:R-:W-:Y:S06]  /*f020*/  BAR.SYNC.DEFER_BLOCKING 0x0, 0x80 ;  /* 0x0002000000007b1d */ /* 0x002fec0000010000 */
[----:B------:R2:W-:Y:S01]  /*f030*/  @UP0 UTMASTG.2D [UR12], [UR4] ;  /* 0x0000000c040003b5 */ /* 0x0005e20008008000 */
[----:B------:R0:W-:Y:S01]  /*f040*/  UTMACMDFLUSH ;  /* 0x00000000000079b7 */ /* 0x0001e20000000000 */
[----:B------:R-:W-:-:S04]  /*f050*/  DEPBAR.LE SB0, 0x0 ;  /* 0x000080000000791a */ /* 0x000fc80000000000 */
[----:B------:R-:W-:Y:S06]  /*f060*/  BAR.SYNC.DEFER_BLOCKING 0x0, 0x80 ;  /* 0x0002000000007b1d */ /* 0x000fec0000010000 */
[----:B--2---:R-:W-:Y:S05]  /*f070*/  @P1 BRA `(.L_x_125) ;  /* 0x0000000000a41947 */ /* 0x004fea0003800000 */
[----:B------:R-:W1:Y:S01]  /*f080*/  S2UR UR5, SR_CgaCtaId ;  /* 0x00000000000579c3 */ /* 0x000e620000008800 */
[----:B------:R-:W-:Y:S01]  /*f090*/  NOP ;  /* 0x0000000000007918 */ /* 0x000fe20000000000 */
[----:B------:R-:W-:Y:S01]  /*f0a0*/  UMOV UR4, 0x50 ;  /* 0x0000005000047882 */ /* 0x000fe20000000000 */
[----:B------:R-:W-:Y:S01]  /*f0b0*/  ULOP3.LUT UR15, UR15, 0xffff, URZ, 0xc0, !UPT ;  /* 0x0000ffff0f0f7892 */ /* 0x000fe2000f8ec0ff */
[----:B------:R-:W-:Y:S01]  /*f0c0*/  UMOV UR6, 0xffff ;  /* 0x0000ffff00067882 */ /* 0x000fe20000000000 */
[----:B------:R-:W-:Y:S02]  /*f0d0*/  UMOV UR7, 0x1 ;  /* 0x0000000100077882 */ /* 0x000fe40000000000 */
[----:B------:R-:W-:Y:S02]  /*f0e0*/  USHF.R.U32.HI UR15, URZ, 0x5, UR15 ;  /* 0x00000005ff0f7899 */ /* 0x000fe4000801160f */
[----:B-1----:R-:W-:Y:S02]  /*f0f0*/  ULEA UR8, UR5, UR4, 0x18 ;  /* 0x0000000405087291 */ /* 0x002fe4000f8ec0ff */
[----:B------:R-:W-:-:S02]  /*f100*/  UIADD3 UR4, UPT, UPT, UR15, 0x10, URZ ;  /* 0x000000100f047890 */ /* 0x000fc4000fffe0ff */
[----:B------:R-:W-:Y:S02]  /*f110*/  USHF.L.U32 UR15, UR6, UR15, URZ ;  /* 0x0000000f060f7299 */ /* 0x000fe400080006ff */
[----:B------:R-:W-:-:S03]  /*f120*/  USHF.L.U32 UR4, UR7, UR4, URZ ;  /* 0x0000000407047299 */ /* 0x000fc600080006ff */
[----:B------:R-:W1:Y:S01]  /*f130*/  LDS R0, [UR8] ;  /* 0x00000008ff007984 */ /* 0x000e620008000800 */
[----:B------:R-:W-:-:S04]  /*f140*/  ULOP3.LUT UR4, UR4, UR15, URZ, 0xfc, !UPT ;  /* 0x0000000f04047292 */ /* 0x000fc8000f8efcff */
[----:B------:R-:W-:Y:S01]  /*f150*/  ULOP3.LUT UR6, UR4, 0xffff, URZ, 0xc0, !UPT ;  /* 0x0000ffff04067892 */ /* 0x000fe2000f8ec0ff */
[----:B-1----:R-:W-:-:S13]  /*f160*/  R2UR UR5, R0 ;  /* 0x00000000000572ca */ /* 0x002fda00000e0000 */
[----:B------:R-:W-:-:S04]  /*f170*/  ULOP3.LUT UR7, UR4, 0xffff, UR5, 0x80, !UPT ;  /* 0x0000ffff04077892 */ /* 0x000fc8000f8e8005 */
[----:B------:R-:W-:-:S06]  /*f180*/  UISETP.NE.AND UP0, UPT, UR7, UR6, UPT ;  /* 0x000000060700728c */ /* 0x000fcc000bf05270 */
[----:B------:R-:W-:-:S13]  /*f190*/  PLOP3.LUT P0, PT, PT, PT, UP0, 0x80, 0x8 ;  /* 0x000000000008781c */ /* 0x000fda0003f0f008 */
[----:B------:R-:W-:Y:S05]  /*f1a0*/  @P0 BRA `(.L_x_126) ;  /* 0x0000000000500947 */ /* 0x000fea0003800000 */
[----:B------:R-:W-:Y:S02]  /*f1b0*/  USHF.R.U32.HI UR6, URZ, 0x10, UR4 ;  /* 0x00000010ff067899 */ /* 0x000fe40008011604 */
[----:B------:R-:W-:-:S04]  /*f1c0*/  USHF.R.U32.HI UR5, URZ, 0x10, UR5 ;  /* 0x00000010ff057899 */ /* 0x000fc80008011605 */
[----:B------:R-:W-:-:S04]  /*f1d0*/  ULOP3.LUT UR5, UR5, UR6, URZ, 0xc0, !UPT ;  /* 0x0000000605057292 */ /* 0x000fc8000f8ec0ff */
[----:B------:R-:W-:-:S06]  /*f1e0*/  UISETP.NE.AND UP0, UPT, UR5, UR6, UPT ;  /* 0x000000060500728c */ /* 0x000fcc000bf05270 */
[----:B------:R-:W-:-:S13]  /*f1f0*/  PLOP3.LUT P0, PT, PT, PT, UP0, 0x80, 0x8 ;  /* 0x000000000008781c */ /* 0x000fda0003f0f008 */
[----:B------:R-:W-:Y:S05]  /*f200*/  @P0 BRA `(.L_x_127) ;  /* 0x00000000002c0947 */ /* 0x000fea0003800000 */
[----:B------:R-:W1:Y:S01]  /*f210*/  S2R R0, SR_LANEID ;  /* 0x0000000000007919 */ /* 0x000e620000000000 */
[----:B------:R-:W-:Y:S01]  /*f220*/  ULOP3.LUT UR4, URZ, UR4, URZ, 0x33, !UPT ;  /* 0x00000004ff047292 */ /* 0x000fe2000f8e33ff */
[----:B------:R-:W-:Y:S02]  /*f230*/  VOTEU.ANY UR5, UPT, PT ;  /* 0x0000000000057886 */ /* 0x000fe400038e0100 */
[----:B------:R-:W-:-:S03]  /*f240*/  UFLO.U32 UR5, UR5 ;  /* 0x00000005000572bd */ /* 0x000fc600080e0000 */
[----:B------:R-:W-:-:S04]  /*f250*/  MOV R2, UR4 ;  /* 0x0000000400027c02 */ /* 0x000fc80008000f00 */
[----:B------:R-:W2:Y:S02]  /*f260*/  REDUX UR6, R2 ;  /* 0x00000000020673c4 */ /* 0x000ea40000000000 */
[----:B------:R3:W-:Y:S01]  /*f270*/  UTCATOMSWS.AND URZ, UR4 ;  /* 0x0000000400ff79e3 */ /* 0x0007e20008000000 */
[----:B-1----:R-:W-:Y:S02]  /*f280*/  ISETP.EQ.U32.AND P0, PT, R0, UR5, PT ;  /* 0x0000000500007c0c */ /* 0x002fe4000bf02070 */
[----:B--2---:R-:W-:-:S11]  /*f290*/  MOV R0, UR6 ;  /* 0x0000000600007c02 */ /* 0x004fd60008000f00 */
[----:B------:R3:W-:Y:S01]  /*f2a0*/  @P0 ATOMS.AND RZ, [UR8], R0 ;  /* 0x00000000ffff098c */ /* 0x0007e2000a800008 */
[----:B------:R-:W-:Y:S05]  /*f2b0*/  BRA `(.L_x_125) ;  /* 0x0000000000147947 */ /* 0x000fea0003800000 */
.L_x_127:
[----:B------:R-:W-:-:S07]  /*f2c0*/  MOV R2, 0xf2e0 ;  /* 0x0000f2e000027802 */ /* 0x000fce0000000f00 */
[----:B------:R-:W-:Y:S05]  /*f2d0*/  CALL.REL.NOINC `($__internal_0_$__cuda_sm10x_tcgen05_guardrail_trap_col_being_dealloced_not_returned_by_alloc) ;  /* 0x00000008001c7944 */ /* 0x000fea0003c00000 */
[----:B------:R-:W-:Y:S05]  /*f2e0*/  BRA `(.L_x_125) ;  /* 0x0000000000087947 */ /* 0x000fea0003800000 */
.L_x_126:
[----:B------:R-:W-:-:S07]  /*f2f0*/  MOV R2, 0xf310 ;  /* 0x0000f31000027802 */ /* 0x000fce0000000f00 */
[----:B------:R-:W-:Y:S05]  /*f300*/  CALL.REL.NOINC `($__internal_2_$__cuda_sm10x_tcgen05_guardrail_trap_unallocated_columns_being_dealloced) ;  /* 0x0000000800287944 */ /* 0x000fea0003c00000 */
.L_x_125:
[----:B------:R-:W1:Y:S01]  /*f310*/  S2UR UR5, SR_CgaCtaId ;  /* 0x00000000000579c3 */ /* 0x000e620000008800 */
[----:B---3--:R-:W-:Y:S01]  /*f320*/  UMOV UR4, 0x400 ;  /* 0x0000040000047882 */ /* 0x008fe20000000000 */
[----:B------:R-:W-:Y:S01]  /*f330*/  HFMA2 R0, -RZ, RZ, 7.6591968536376953125e-05, 7.6591968536376953125e-05 ;  /* 0x05050505ff007431 */ /* 0x000fe200000001ff */
[----:B------:R-:W-:Y:S01]  /*f340*/  MOV R2, 0x5050505 ;  /* 0x0505050500027802 */ /* 0x000fe20000000f00 */
[----:B------:R-:W-:Y:S01]  /*f350*/  HFMA2 R3, -RZ, RZ, 7.6591968536376953125e-05, 7.6591968536376953125e-05 ;  /* 0x05050505ff037431 */ /* 0x000fe200000001ff */
[----:B------:R-:W-:Y:S01]  /*f360*/  NOP ;  /* 0x0000000000007918 */ /* 0x000fe20000000000 */
[----:B-1----:R-:W-:-:S09]  /*f370*/  ULEA UR4, UR5, UR4, 0x18 ;  /* 0x0000000405047291 */ /* 0x002fd2000f8ec0ff */
[----:B------:R1:W-:Y:S04]  /*f380*/  STS.64 [UR4+0x31690], R2 ;  /* 0x03169002ff007988 */ /* 0x0003e80008000a04 */
[----:B------:R1:W-:Y:S01]  /*f390*/  STS [UR4+0x31698], R0 ;  /* 0x03169800ff007988 */ /* 0x0003e20008000804 */
[----:B------:R-:W-:Y:S06]  /*f3a0*/  BAR.SYNC.DEFER_BLOCKING 0x1 ;  /* 0x0040000000007b1d */ /* 0x000fec0000010000 */
.L_x_164:
[----:B------:R-:W-:Y:S05]  /*f3b0*/  EXIT ;  /* 0x000000000000794d */ /* 0x000fea0003800000 */
.L_x_3:
[----:B------:R-:W1:Y:S02]  /*f3c0*/  SYNCS.PHASECHK.TRANS64.TRYWAIT P0, [UR20+0x31660], RZ ;  /* 0x031660ffff0075a7 */ /* 0x000e640008001114 */
[----:B-1----:R-:W-:Y:S05]  /*f3d0*/  @!P0 BRA `(.L_x_3) ;  /* 0xfffffffc00f88947 */ /* 0x002fea000383ffff */
[----:B------:R-:W-:Y:S05]  /*f3e0*/  BRA `(.L_x_2) ;  /* 0xffffff0c00987947 */ /* 0x000fea000383ffff */
.L_x_5:
[----:B------:R-:W1:Y:S02]  /*f3f0*/  SYNCS.PHASECHK.TRANS64.TRYWAIT P0, [UR20+0x316b0], RZ ;  /* 0x0316b0ffff0075a7 */ /* 0x000e640008001114 */
[----:B-1----:R-:W-:Y:S05]  /*f400*/  @!P0 BRA `(.L_x_5) ;  /* 0xfffffffc00f88947 */ /* 0x002fea000383ffff */
[----:B------:R-:W-:Y:S05]  /*f410*/  BRA `(.L_x_4) ;  /* 0xffffff0c00987947 */ /* 0x000fea000383ffff */
.L_x_7:
[----:B------:R-:W1:Y:S02]  /*f420*/  SYNCS.PHASECHK.TRANS64.TRYWAIT P0, [UR20+0x31710], RZ ;  /* 0x031710ffff0075a7 */ /* 0x000e640008001114 */
[----:B-1----:R-:W-:Y:S05]  /*f430*/  @!P0 BRA `(.L_x_7) ;  /* 0xfffffffc00f88947 */ /* 0x002fea000383ffff */
[----:B------:R-:W-:Y:S05]  /*f440*/  BRA `(.L_x_128) ;  /* 0xffffff14001c7947 */ /* 0x000fea000383ffff */
.L_x_8:
[----:B------:R-:W1:Y:S02]  /*f450*/  SYNCS.PHASECHK.TRANS64.TRYWAIT P0, [UR10+0x31680], R3 ;  /* 0x03168003ff0075a7 */ /* 0x000e64000800110a */
[----:B-1----:R-:W-:Y:S05]  /*f460*/  @!P0 BRA `(.L_x_8) ;  /* 0xfffffffc00f88947 */ /* 0x002fea000383ffff */
[----:B------:R-:W-:Y:S05]  /*f470*/  BRA `(.L_x_129) ;  /* 0xffffff1400847947 */ /* 0x000fea000383ffff */
.L_x_9:
[----:B------:R-:W-:-:S04]  /*f480*/  MOV R6, UR16 ;  /* 0x0000001000067c02 */ /* 0x000fc80008000f00 */
[----:B------:R-:W1:Y:S02]  /*f490*/  SYNCS.PHASECHK.TRANS64.TRYWAIT P0, [UR20+0x316c0], R6 ;  /* 0x0316c006ff0075a7 */ /* 0x000e640008001114 */
[----:B-1----:R-:W-:Y:S05]  /*f4a0*/  @!P0 BRA `(.L_x_9) ;  /* 0xfffffffc00f48947 */ /* 0x002fea000383ffff */
[----:B------:R-:W-:Y:S05]  /*f4b0*/  BRA `(.L_x_130) ;  /* 0xffffff1400887947 */ /* 0x000fea000383ffff */
.L_x_10:
[----:B------:R-:W-:-:S04]  /*f4c0*/  MOV R3, UR25 ;  /* 0x0000001900037c02 */ /* 0x000fc80008000f00 */
[----:B------:R-:W1:Y:S02]  /*f4d0*/  SYNCS.PHASECHK.TRANS64.TRYWAIT P0, [UR20+0x316f0], R3 ;  /* 0x0316f003ff0075a7 */ /* 0x000e640008001114 */
[----:B-1----:R-:W-:Y:S05]  /*f4e0*/  @!P0 BRA `(.L_x_10) ;  /* 0xfffffffc00f48947 */ /* 0x002fea000383ffff */
[----:B------:R-:W-:Y:S05]  /*f4f0*/  BRA `(.L_x_131) ;  /* 0xffffff1400ec7947 */ /* 0x000fea000383ffff */
.L_x_12:
[----:B------:R-:W1:Y:S02]  /*f500*/  SYNCS.PHASECHK.TRANS64.TRYWAIT P3, [UR19+0x31660], R3 ;  /* 0x03166003ff0075a7 */ /* 0x000e640008061113 */
[----:B-1----:R-:W-:Y:S05]  /*f510*/  @!P3 BRA `(.L_x_12) ;  /* 0xfffffffc00f8b947 */ /* 0x002fea000383ffff */
[----:B------:R-:W-:Y:S05]  /*f520*/  BRA `(.L_x_11) ;  /* 0xffffff1800b87947 */ /* 0x000fea000383ffff */
.L_x_14:
[----:B------:R-:W-:-:S04]  /*f530*/  MOV R3, UR18 ;  /* 0x0000001200037c02 */ /* 0x000fc80008000f00 */
[----:B------:R-:W1:Y:S02]  /*f540*/  SYNCS.PHASECHK.TRANS64.TRYWAIT P3, [UR20+0x316b0], R3 ;  /* 0x0316b003ff0075a7 */ /* 0x000e640008061114 */
[----:B-1----:R-:W-:Y:S05]  /*f550*/  @!P3 BRA `(.L_x_14) ;  /* 0xfffffffc00f4b947 */ /* 0x002fea000383ffff */
[----:B------:R-:W-:Y:S05]  /*f560*/  BRA `(.L_x_13) ;  /* 0xffffff1800bc7947 */ /* 0x000fea000383ffff */
.L_x_16:
[----:B------:R-:W-:-:S04]  /*f570*/  MOV R3, UR18 ;  /* 0x0000001200037c02 */ /* 0x000fc80008000f00 */
[----:B------:R-:W1:Y:S02]  /*f580*/  SYNCS.PHASECHK.TRANS64.TRYWAIT P3, [UR20+0x31720], R3 ;  /* 0x03172003ff0075a7 */ /* 0x000e640008061114 */
[----:B-1----:R-:W-:Y:S05]  /*f590*/  @!P3 BRA `(.L_x_16) ;  /* 0xfffffffc00f4b947 */ /* 0x002fea000383ffff */
[----:B------:R-:W-:Y:S05]  /*f5a0*/  BRA `(.L_x_132) ;  /* 0xffffff1c00847947 */ /* 0x000fea000383ffff */
.L_x_17:
[----:B------:R-:W-:-:S04]  /*f5b0*/  MOV R3, UR25 ;  /* 0x0000001900037c02 */ /* 0x000fc80008000f00 */
[----:B------:R-:W1:Y:S02]  /*f5c0*/  SYNCS.PHASECHK.TRANS64.TRYWAIT P3, [UR20+0x31750], R3 ;  /* 0x03175003ff0075a7 */ /* 0x000e640008061114 */
[----:B-1----:R-:W-:Y:S05]  /*f5d0*/  @!P3 BRA `(.L_x_17) ;  /* 0xfffffffc00f4b947 */ /* 0x002fea000383ffff */
[----:B------:R-:W-:Y:S05]  /*f5e0*/  BRA `(.L_x_133) ;  /* 0xffffff1c00887947 */ /* 0x000fea000383ffff */
.L_x_19:
[----:B------:R-:W-:-:S04]  /*f5f0*/  MOV R3, UR10 ;  /* 0x0000000a00037c02 */ /* 0x000fc80008000f00 */
[----:B------:R-:W1:Y:S02]  /*f600*/  SYNCS.PHASECHK.TRANS64.TRYWAIT P1, [UR20+0x31710], R3 ;  /* 0x03171003ff0075a7 */ /* 0x000e640008021114 */
[----:B-1----:R-:W-:Y:S05]  /*f610*/  @!P1 BRA `(.L_x_19) ;  /* 0xfffffffc00f49947 */ /* 0x002fea000383ffff */
[----:B------:R-:W-:Y:S05]  /*f620*/  BRA `(.L_x_18) ;  /* 0xffffff2000207947 */ /* 0x000fea000383ffff */
.L_x_25:
[----:B------:R-:W-:-:S04]  /*f630*/  MOV R3, UR12 ;  /* 0x0000000c00037c02 */ /* 0x000fc80008000f00 */
[----:B------:R-:W1:Y:S02]  /*f640*/  SYNCS.PHASECHK.TRANS64.TRYWAIT P0, [UR20+0x31700], R3 ;  /* 0x03170003ff0075a7 */ /* 0x000e640008001114 */
[----:B-1----:R-:W-:Y:S05]  /*f650*/  @!P0 BRA `(.L_x_25) ;  /* 0xfffffffc00f48947 */ /* 0x002fea000383ffff */
[----:B------:R-:W-:Y:S05]  /*f660*/  BRA `(.L_x_134) ;  /* 0xffffff2400707947 */ /* 0x000fea000383ffff */
.L_x_26:
[----:B------:R-:W-:-:S12]  /*f670*/  USHF.L.U32 UR11, UR4, 0x1f, URZ ;  /* 0x0000001f040b7899 */ /* 0x000fd800080006ff */
.L_x_135:
[----:B------:R-:W-:-:S04]  /*f680*/  MOV R6, UR11 ;  /* 0x0000000b00067c02 */ /* 0x000fc80008000f00 */
[----:B------:R-:W2:Y:S02]  /*f690*/  SYNCS.PHASECHK.TRANS64.TRYWAIT P0, [UR13+0x31630], R6 ;  /* 0x03163006ff0075a7 */ /* 0x000ea4000800110d */
[----:B--2---:R-:W-:Y:S05]  /*f6a0*/  @!P0 BRA `(.L_x_135) ;  /* 0xfffffffc00f48947 */ /* 0x004fea000383ffff */
[----:B------:R-:W-:Y:S05]  /*f6b0*/  BRA `(.L_x_136) ;  /* 0xffffff3c00b87947 */ /* 0x000fea000383ffff */
.L_x_27:
[----:B------:R-:W-:-:S04]  /*f6c0*/  MOV R69, UR12 ;  /* 0x0000000c00457c02 */ /* 0x000fc80008000f00 */
[----:B------:R-:W1:Y:S02]  /*f6d0*/  SYNCS.PHASECHK.TRANS64.TRYWAIT P0, [UR20+0x31740], R69 ;  /* 0x03174045ff0075a7 */ /* 0x000e640008001114 */
[----:B-1----:R-:W-:Y:S05]  /*f6e0*/  @!P0 BRA `(.L_x_27) ;  /* 0xfffffffc00f48947 */ /* 0x002fea000383ffff */
[----:B------:R-:W-:Y:S05]  /*f6f0*/  BRA `(.L_x_137) ;  /* 0xffffff4400f47947 */ /* 0x000fea000383ffff */
.L_x_30:
[----:B------:R-:W3:Y:S02]  /*f700*/  SYNCS.PHASECHK.TRANS64.TRYWAIT P0, [UR20+0x31650], RZ ;  /* 0x031650ffff0075a7 */ /* 0x000ee40008001114 */
[----:B---3--:R-:W-:Y:S05]  /*f710*/  @!P0 BRA `(.L_x_30) ;  /* 0xfffffffc00f88947 */ /* 0x008fea000383ffff */
[----:B------:R-:W-:Y:S05]  /*f720*/  BRA `(.L_x_29) ;  /* 0xffffff4800607947 */ /* 0x000fea000383ffff */
.L_x_32:
[----:B------:R-:W1:Y:S02]  /*f730*/  SYNCS.PHASECHK.TRANS64.TRYWAIT P1, [UR20+0x31658], RZ ;  /* 0x031658ffff0075a7 */ /* 0x000e640008021114 */
[----:B-1----:R-:W-:Y:S05]  /*f740*/  @!P1 BRA `(.L_x_32) ;  /* 0xfffffffc00f89947 */ /* 0x002fea000383ffff */
[----:B------:R-:W-:Y:S05]  /*f750*/  BRA `(.L_x_31) ;  /* 0xffffff4800b07947 */ /* 0x000fea000383ffff */
.L_x_34:
[----:B------:R-:W1:Y:S02]  /*f760*/  SYNCS.PHASECHK.TRANS64.TRYWAIT P0, [UR7+0x31670], R7 ;  /* 0x03167007ff0075a7 */ /* 0x000e640008001107 */
[----:B-1----:R-:W-:Y:S05]  /*f770*/  @!P0 BRA `(.L_x_34) ;  /* 0xfffffffc00f88947 */ /* 0x002fea000383ffff */
[----:B------:R-:W-:Y:S05]  /*f780*/  BRA `(.L_x_138) ;  /* 0xffffff4c00247947 */ /* 0x000fea000383ffff */
.L_x_36:
[----:B------:R-:W1:Y:S02]  /*f790*/  SYNCS.PHASECHK.TRANS64.TRYWAIT P1, [UR16+0x31650], R7 ;  /* 0x03165007ff0075a7 */ /* 0x000e640008021110 */
[----:B-1----:R-:W-:Y:S05]  /*f7a0*/  @!P1 BRA `(.L_x_36) ;  /* 0xfffffffc00f89947 */ /* 0x002fea000383ffff */
[----:B------:R-:W-:Y:S05]  /*f7b0*/  BRA `(.L_x_35) ;  /* 0xffffff4c00a47947 */ /* 0x000fea000383ffff */
.L_x_41:
[----:B------:R-:W-:-:S04]  /*f7c0*/  MOV R3, UR12 ;  /* 0x0000000c00037c02 */ /* 0x000fc80008000f00 */
[----:B------:R-:W1:Y:S02]  /*f7d0*/  SYNCS.PHASECHK.TRANS64.TRYWAIT P0, [UR20+0x316a0], R3 ;  /* 0x0316a003ff0075a7 */ /* 0x000e640008001114 */
[----:B-1----:R-:W-:Y:S05]  /*f7e0*/  @!P0 BRA `(.L_x_41) ;  /* 0xfffffffc00f48947 */ /* 0x002fea000383ffff */
[----:B------:R-:W-:Y:S05]  /*f7f0*/  BRA `(.L_x_139) ;  /* 0xffffff50006c7947 */ /* 0x000fea000383ffff */
.L_x_42:
[----:B------:R-:W-:-:S12]  /*f800*/  USHF.L.U32 UR11, UR4, 0x1f, URZ ;  /* 0x0000001f040b7899 */ /* 0x000fd800080006ff */
.L_x_140:
[----:B------:R-:W-:-:S04]  /*f810*/  MOV R6, UR11 ;  /* 0x0000000b00067c02 */ /* 0x000fc80008000f00 */
[----:B------:R-:W2:Y:S02]  /*f820*/  SYNCS.PHASECHK.TRANS64.TRYWAIT P0, [UR13+0x315f0], R6 ;  /* 0x0315f006ff0075a7 */ /* 0x000ea4000800110d */
[----:B--2---:R-:W-:Y:S05]  /*f830*/  @!P0 BRA `(.L_x_140) ;  /* 0xfffffffc00f48947 */ /* 0x004fea000383ffff */
[----:B------:R-:W-:Y:S05]  /*f840*/  BRA `(.L_x_141) ;  /* 0xffffff6800b47947 */ /* 0x000fea000383ffff */
.L_x_43:
[----:B------:R-:W-:-:S04]  /*f850*/  MOV R69, UR12 ;  /* 0x0000000c00457c02 */ /* 0x000fc80008000f00 */
[----:B------:R-:W1:Y:S02]  /*f860*/  SYNCS.PHASECHK.TRANS64.TRYWAIT P0, [UR20+0x316e0], R69 ;  /* 0x0316e045ff0075a7 */ /* 0x000e640008001114 */
[----:B-1----:R-:W-:Y:S05]  /*f870*/  @!P0 BRA `(.L_x_43) ;  /* 0xfffffffc00f48947 */ /* 0x002fea000383ffff */
[----:B------:R-:W-:Y:S05]  /*f880*/  BRA `(.L_x_142) ;  /* 0xffffff7000f07947 */ /* 0x000fea000383ffff */
.L_x_52:
[----:B------:R-:W1:Y:S02]  /*f890*/  SYNCS.PHASECHK.TRANS64.TRYWAIT P0, [UR9], RZ ;  /* 0x000000ffff0075a7 */ /* 0x000e640008001109 */
[----:B-1----:R-:W-:Y:S05]  /*f8a0*/  @!P0 BRA `(.L_x_52) ;  /* 0xfffffffc00f88947 */ /* 0x002fea000383ffff */
[----:B------:R-:W-:Y:S05]  /*f8b0*/  BRA `(.L_x_143) ;  /* 0xffffff7c00507947 */ /* 0x000fea000383ffff */
.L_x_53:
[----:B------:R-:W1:Y:S02]  /*f8c0*/  SYNCS.PHASECHK.TRANS64.TRYWAIT P0, [UR9], RZ ;  /* 0x000000ffff0075a7 */ /* 0x000e640008001109 */
[----:B-1----:R-:W-:Y:S05]  /*f8d0*/  @!P0 BRA `(.L_x_53) ;  /* 0xfffffffc00f88947 */ /* 0x002fea000383ffff */
[----:B------:R-:W-:Y:S05]  /*f8e0*/  BRA `(.L_x_144) ;  /* 0xffffff7c00bc7947 */ /* 0x000fea000383ffff */
.L_x_83:
[----:B------:R-:W-:-:S12]  /*f8f0*/  USHF.L.U32 UR21, UR6, 0x1f, URZ ;  /* 0x0000001f06157899 */ /* 0x000fd800080006ff */
.L_x_145:
[----:B------:R-:W-:-:S04]  /*f900*/  MOV R6, UR21 ;  /* 0x0000001500067c02 */ /* 0x000fc80008000f00 */
[----:B------:R-:W1:Y:S02]  /*f910*/  SYNCS.PHASECHK.TRANS64.TRYWAIT P0, [UR26], R6 ;  /* 0x00000006ff0075a7 */ /* 0x000e64000800111a */
[----:B-1----:R-:W-:Y:S05]  /*f920*/  @!P0 BRA `(.L_x_145) ;  /* 0xfffffffc00f48947 */ /* 0x002fea000383ffff */
[----:B------:R-:W-:Y:S05]  /*f930*/  BRA `(.L_x_146) ;  /* 0xffffff9400907947 */ /* 0x000fea000383ffff */
.L_x_84:
[----:B------:R-:W-:-:S12]  /*f940*/  USHF.L.U32 UR21, UR5, 0x1f, URZ ;  /* 0x0000001f05157899 */ /* 0x000fd800080006ff */
.L_x_147:
[----:B------:R-:W-:-:S04]  /*f950*/  MOV R7, UR21 ;  /* 0x0000001500077c02 */ /* 0x000fc80008000f00 */
[----:B------:R-:W1:Y:S02]  /*f960*/  SYNCS.PHASECHK.TRANS64.TRYWAIT P0, [UR27], R7 ;  /* 0x00000007ff0075a7 */ /* 0x000e64000800111b */
[----:B-1----:R-:W-:Y:S05]  /*f970*/  @!P0 BRA `(.L_x_147) ;  /* 0xfffffffc00f48947 */ /* 0x002fea000383ffff */
[----:B------:R-:W-:Y:S05]  /*f980*/  BRA `(.L_x_148) ;  /* 0xffffff9400a87947 */ /* 0x000fea000383ffff */
.L_x_85:
[----:B------:R-:W-:-:S04]  /*f990*/  MOV R6, UR25 ;  /* 0x0000001900067c02 */ /* 0x000fc80008000f00 */
[----:B------:R-:W1:Y:S02]  /*f9a0*/  SYNCS.PHASECHK.TRANS64.TRYWAIT P0, [UR9+0x316d0], R6 ;  /* 0x0316d006ff0075a7 */ /* 0x000e640008001109 */
[----:B-1----:R-:W-:Y:S05]  /*f9b0*/  @!P0 BRA `(.L_x_85) ;  /* 0xfffffffc00f48947 */ /* 0x002fea000383ffff */
[----:B------:R-:W-:Y:S05]  /*f9c0*/  BRA `(.L_x_149) ;  /* 0xffffff9400b07947 */ /* 0x000fea000383ffff */
.L_x_86:
[----:B------:R-:W-:-:S04]  /*f9d0*/  MOV R4, UR21 ;  /* 0x0000001500047c02 */ /* 0x000fc80008000f00 */
[----:B------:R-:W1:Y:S02]  /*f9e0*/  SYNCS.PHASECHK.TRANS64.TRYWAIT P0, [UR26+0x40], R4 ;  /* 0x00004004ff0075a7 */ /* 0x000e64000800111a */
[----:B-1----:R-:W-:Y:S05]  /*f9f0*/  @!P0 BRA `(.L_x_86) ;  /* 0xfffffffc00f48947 */ /* 0x002fea000383ffff */
[----:B------:R-:W-:Y:S05]  /*fa00*/  BRA `(.L_x_150) ;  /* 0xffffffa000147947 */ /* 0x000fea000383ffff */
.L_x_87:
[----:B------:R-:W-:-:S04]  /*fa10*/  MOV R5, UR28 ;  /* 0x0000001c00057c02 */ /* 0x000fc80008000f00 */
[----:B------:R-:W1:Y:S02]  /*fa20*/  SYNCS.PHASECHK.TRANS64.TRYWAIT P0, [UR27+0x40], R5 ;  /* 0x00004005ff0075a7 */ /* 0x000e64000800111b */
[----:B-1----:R-:W-:Y:S05]  /*fa30*/  @!P0 BRA `(.L_x_87) ;  /* 0xfffffffc00f48947 */ /* 0x002fea000383ffff */
[----:B------:R-:W-:Y:S05]  /*fa40*/  BRA `(.L_x_151) ;  /* 0xffffffa000247947 */ /* 0x000fea000383ffff */
.L_x_88:
[----:B------:R-:W-:-:S04]  /*fa50*/  MOV R4, UR25 ;  /* 0x0000001900047c02 */ /* 0x000fc80008000f00 */
[----:B------:R-:W1:Y:S02]  /*fa60*/  SYNCS.PHASECHK.TRANS64.TRYWAIT P0, [UR9+0x31730], R4 ;  /* 0x03173004ff0075a7 */ /* 0x000e640008001109 */
[----:B-1----:R-:W-:Y:S05]  /*fa70*/  @!P0 BRA `(.L_x_88) ;  /* 0xfffffffc00f48947 */ /* 0x002fea000383ffff */
[----:B------:R-:W-:Y:S05]  /*fa80*/  BRA `(.L_x_152) ;  /* 0xffffffa0004c7947 */ /* 0x000fea000383ffff */
.L_x_103:
[----:B------:R-:W5:Y:S02]  /*fa90*/  SYNCS.PHASECHK.TRANS64.TRYWAIT P0, [UR9+0x31730], R19 ;  /* 0x03173013ff0075a7 */ /* 0x000f640008001109 */
[----:B-----5:R-:W-:Y:S05]  /*faa0*/  @!P0 BRA `(.L_x_103) ;  /* 0xfffffffc00f88947 */ /* 0x020fea000383ffff */
[----:B------:R-:W-:Y:S05]  /*fab0*/  BRA `(.L_x_153) ;  /* 0xffffffac004c7947 */ /* 0x000fea000383ffff */
.L_x_108:
[----:B------:R-:W3:Y:S02]  /*fac0*/  SYNCS.PHASECHK.TRANS64.TRYWAIT P0, [UR9+0x31710], R19 ;  /* 0x03171013ff0075a7 */ /* 0x000ee40008001109 */
[----:B---3--:R-:W-:Y:S05]  /*fad0*/  @!P0 BRA `(.L_x_108) ;  /* 0xfffffffc00f88947 */ /* 0x008fea000383ffff */
[----:B------:R-:W-:Y:S05]  /*fae0*/  BRA `(.L_x_154) ;  /* 0xffffffac007c7947 */ /* 0x000fea000383ffff */
.L_x_111:
[----:B------:R-:W3:Y:S02]  /*faf0*/  SYNCS.PHASECHK.TRANS64.TRYWAIT P0, [UR9+0x316d0], R19 ;  /* 0x0316d013ff0075a7 */ /* 0x000ee40008001109 */
[----:B---3--:R-:W-:Y:S05]  /*fb00*/  @!P0 BRA `(.L_x_111) ;  /* 0xfffffffc00f88947 */ /* 0x008fea000383ffff */
[----:B------:R-:W-:Y:S05]  /*fb10*/  BRA `(.L_x_155) ;  /* 0xffffffac00b87947 */ /* 0x000fea000383ffff */
.L_x_116:
[----:B------:R-:W3:Y:S02]  /*fb20*/  SYNCS.PHASECHK.TRANS64.TRYWAIT P4, [UR9+0x316b0], R19 ;  /* 0x0316b013ff0075a7 */ /* 0x000ee40008081109 */
[----:B---3--:R-:W-:Y:S05]  /*fb30*/  @!P4 BRA `(.L_x_116) ;  /* 0xfffffffc00f8c947 */ /* 0x008fea000383ffff */
[----:B------:R-:W-:Y:S05]  /*fb40*/  BRA `(.L_x_156) ;  /* 0xffffffb0005c7947 */ /* 0x000fea000383ffff */
        .weak           $__internal_0_$__cuda_sm10x_tcgen05_guardrail_trap_col_being_dealloced_not_returned_by_alloc
        .type           $__internal_0_$__cuda_sm10x_tcgen05_guardrail_trap_col_being_dealloced_not_returned_by_alloc,@function
        .size           $__internal_0_$__cuda_sm10x_tcgen05_guardrail_trap_col_being_dealloced_not_returned_by_alloc,($__internal_1_$__cuda_sm10x_tcgen05_guardrail_trap_phase_invalid_during_alloc - $__internal_0_$__cuda_sm10x_tcgen05_guardrail_trap_col_being_dealloced_not_returned_by_alloc)
$__internal_0_$__cuda_sm10x_tcgen05_guardrail_trap_col_being_dealloced_not_returned_by_alloc:
[----:B------:R-:W-:Y:S05]  /*fb50*/  BPT.TRAP 0x1 ;  /* 0x000000040000795c */ /* 0x000fea0000300000 */
[----:B------:R-:W-:-:S04]  /*fb60*/  MOV R3, 0x0 ;  /* 0x0000000000037802 */ /* 0x000fc80000000f00 */
[----:B------:R-:W-:Y:S05]  /*fb70*/  RET.REL.NODEC R2 `(_attn_fwd_tma_dp) ;  /* 0xffffff0402207950 */ /* 0x000fea0003c3ffff */
        .weak           $__internal_1_$__cuda_sm10x_tcgen05_guardrail_trap_phase_invalid_during_alloc
        .type           $__internal_1_$__cuda_sm10x_tcgen05_guardrail_trap_phase_invalid_during_alloc,@function
        .size           $__internal_1_$__cuda_sm10x_tcgen05_guardrail_trap_phase_invalid_during_alloc,($__internal_2_$__cuda_sm10x_tcgen05_guardrail_trap_unallocated_columns_being_dealloced - $__internal_1_$__cuda_sm10x_tcgen05_guardrail_trap_phase_invalid_during_alloc)
$__internal_1_$__cuda_sm10x_tcgen05_guardrail_trap_phase_invalid_during_alloc:
[----:B------:R-:W-:Y:S05]  /*fb80*/  BPT.TRAP 0x1 ;  /* 0x000000040000795c */ /* 0x000fea0000300000 */
[----:B------:R-:W-:-:S04]  /*fb90*/  HFMA2 R3, -RZ, RZ, 0, 0 ;  /* 0x00000000ff037431 */ /* 0x000fc800000001ff */
[----:B------:R-:W-:Y:S05]  /*fba0*/  RET.REL.NODEC R2 `(_attn_fwd_tma_dp) ;  /* 0xffffff0402147950 */ /* 0x000fea0003c3ffff */
        .weak           $__internal_2_$__cuda_sm10x_tcgen05_guardrail_trap_unallocated_columns_being_dealloced
        .type           $__internal_2_$__cuda_sm10x_tcgen05_guardrail_trap_unallocated_columns_being_dealloced,@function
        .size           $__internal_2_$__cuda_sm10x_tcgen05_guardrail_trap_unallocated_columns_being_dealloced,(.L_x_167 - $__internal_2_$__cuda_sm10x_tcgen05_guardrail_trap_unallocated_columns_being_dealloced)
$__internal_2_$__cuda_sm10x_tcgen05_guardrail_trap_unallocated_columns_being_dealloced:
[----:B------:R-:W-:Y:S05]  /*fbb0*/  BPT.TRAP 0x1 ;  /* 0x000000040000795c */ /* 0x000fea0000300000 */
[----:B------:R-:W-:-:S04]  /*fbc0*/  MOV R3, 0x0 ;  /* 0x0000000000037802 */ /* 0x000fc80000000f00 */
[----:B------:R-:W-:Y:S05]  /*fbd0*/  RET.REL.NODEC R2 `(_attn_fwd_tma_dp) ;  /* 0xffffff0402087950 */ /* 0x000fea0003c3ffff */
.L_x_157:
[----:B------:R-:W-:-:S00]  /*fbe0*/  BRA `(.L_x_157) ;  /* 0xfffffffc00fc7947 */ /* 0x000fc0000383ffff */
[----:B------:R-:W-:-:S00]  /*fbf0*/  NOP ;  /* 0x0000000000007918 */ /* 0x000fc00000000000 */
        /* <DEDUP_REMOVED lines=8> */
.L_x_167:


//--------------------- .nv.global.init           --------------------------
	.section	.nv.global.init,"aw",@progbits
.nv.global.init:
	.type		_$_str,@object
	.size		_$_str,(.L_3 - _$_str)
_$_str:
        /*0000*/ 	.byte	0x5f, 0x5f, 0x43, 0x55, 0x44, 0x41, 0x5f, 0x46, 0x54, 0x5a, 0x00
.L_3:


//--------------------- .nv.shared._attn_fwd_tma_dp --------------------------
	.section	.nv.shared._attn_fwd_tma_dp,"aw",@nobits
	.sectionflags	@""
	.align	16
	.zero		1024


//--------------------- .nv.shared.reserved.0     --------------------------
	.section	.nv.shared.reserved.0,"aw",@nobits
	.align	8
	.weak		__nv_reservedSMEM_offset_0_alias
	.size		__nv_reservedSMEM_offset_0_alias, 0, 64
	.other		__nv_reservedSMEM_offset_0_alias,@"STO_CUDA_RESERVED_SHARED STV_DEFAULT"
__nv_reservedSMEM_offset_0_alias:
	.zero		0
.nv.shared.reserved.0:
	.zero		64
	.weak		__nv_reservedSMEM_allocation_phase
	.type		__nv_reservedSMEM_allocation_phase,@object
	.size		__nv_reservedSMEM_allocation_phase,(.L_0 - __nv_reservedSMEM_allocation_phase)
__nv_reservedSMEM_allocation_phase:
	.zero		1
.L_0:
	.zero		7
	.weak		__nv_reservedSMEM_devtool_atexit_pc
	.type		__nv_reservedSMEM_devtool_atexit_pc,@object
	.size		__nv_reservedSMEM_devtool_atexit_pc,(__nv_reservedSMEM_allocation_mask - __nv_reservedSMEM_devtool_atexit_pc)
__nv_reservedSMEM_devtool_atexit_pc:
	.zero		8
	.weak		__nv_reservedSMEM_allocation_mask
	.type		__nv_reservedSMEM_allocation_mask,@object
	.size		__nv_reservedSMEM_allocation_mask,(.L_2 - __nv_reservedSMEM_allocation_mask)
__nv_reservedSMEM_allocation_mask:
	.zero		4
.L_2:


//--------------------- .nv.constant0._attn_fwd_tma_dp --------------------------
	.section	.nv.constant0._attn_fwd_tma_dp,"a",@progbits
	.sectionflags	@""
	.align	4
.nv.constant0._attn_fwd_tma_dp:
	.zero		1704


//--------------------- SYMBOLS --------------------------

	.type		.nv.reservedSmem.offset0,@object
	.size		.nv.reservedSmem.offset0,0x4
	.type		.nv.reservedSmem.cap,@object
	.size		.nv.reservedSmem.cap,0x4
